//
// Generated by NVIDIA NVVM Compiler
//
// Compiler Build ID: CL-36424714
// Cuda compilation tools, release 13.0, V13.0.88
// Based on NVVM 20.0.0
//

.version 9.0
.target sm_100
.address_size 64

	// .globl	_ZN8physgrad25verlet_integration_kernelEP6float3S1_PKS0_PKffi

.visible .entry _ZN8physgrad25verlet_integration_kernelEP6float3S1_PKS0_PKffi(
	.param .u64 .ptr .align 1 _ZN8physgrad25verlet_integration_kernelEP6float3S1_PKS0_PKffi_param_0,
	.param .u64 .ptr .align 1 _ZN8physgrad25verlet_integration_kernelEP6float3S1_PKS0_PKffi_param_1,
	.param .u64 .ptr .align 1 _ZN8physgrad25verlet_integration_kernelEP6float3S1_PKS0_PKffi_param_2,
	.param .u64 .ptr .align 1 _ZN8physgrad25verlet_integration_kernelEP6float3S1_PKS0_PKffi_param_3,
	.param .f32 _ZN8physgrad25verlet_integration_kernelEP6float3S1_PKS0_PKffi_param_4,
	.param .u32 _ZN8physgrad25verlet_integration_kernelEP6float3S1_PKS0_PKffi_param_5
)
{
	.reg .pred 	%p<2>;
	.reg .b32 	%r<6>;
	.reg .b32 	%f<40>;
	.reg .b64 	%rd<15>;

	ld.param.u64 	%rd1, [_ZN8physgrad25verlet_integration_kernelEP6float3S1_PKS0_PKffi_param_0];
	ld.param.u64 	%rd2, [_ZN8physgrad25verlet_integration_kernelEP6float3S1_PKS0_PKffi_param_1];
	ld.param.u64 	%rd3, [_ZN8physgrad25verlet_integration_kernelEP6float3S1_PKS0_PKffi_param_2];
	ld.param.u64 	%rd4, [_ZN8physgrad25verlet_integration_kernelEP6float3S1_PKS0_PKffi_param_3];
	ld.param.f32 	%f1, [_ZN8physgrad25verlet_integration_kernelEP6float3S1_PKS0_PKffi_param_4];
	ld.param.u32 	%r2, [_ZN8physgrad25verlet_integration_kernelEP6float3S1_PKS0_PKffi_param_5];
	mov.u32 	%r3, %ctaid.x;
	mov.u32 	%r4, %ntid.x;
	mov.u32 	%r5, %tid.x;
	mad.lo.s32 	%r1, %r3, %r4, %r5;
	setp.ge.s32 	%p1, %r1, %r2;
	@%p1 bra 	$L__BB0_2;
	cvta.to.global.u64 	%rd5, %rd4;
	cvta.to.global.u64 	%rd6, %rd3;
	cvta.to.global.u64 	%rd7, %rd2;
	cvta.to.global.u64 	%rd8, %rd1;
	mul.wide.s32 	%rd9, %r1, 4;
	add.s64 	%rd10, %rd5, %rd9;
	ld.global.nc.f32 	%f2, [%rd10];
	rcp.rn.f32 	%f3, %f2;
	mul.wide.s32 	%rd11, %r1, 12;
	add.s64 	%rd12, %rd6, %rd11;
	ld.global.nc.f32 	%f4, [%rd12];
	mul.f32 	%f5, %f4, %f3;
	ld.global.nc.f32 	%f6, [%rd12+4];
	mul.f32 	%f7, %f3, %f6;
	ld.global.nc.f32 	%f8, [%rd12+8];
	mul.f32 	%f9, %f3, %f8;
	add.s64 	%rd13, %rd7, %rd11;
	ld.global.f32 	%f10, [%rd13];
	mul.f32 	%f11, %f5, 0f3F000000;
	mul.f32 	%f12, %f1, %f11;
	mul.f32 	%f13, %f1, %f12;
	fma.rn.f32 	%f14, %f1, %f10, %f13;
	add.s64 	%rd14, %rd8, %rd11;
	ld.global.f32 	%f15, [%rd14];
	add.f32 	%f16, %f15, %f14;
	ld.global.f32 	%f17, [%rd13+4];
	mul.f32 	%f18, %f1, %f17;
	mul.f32 	%f19, %f7, 0f3F000000;
	mul.f32 	%f20, %f1, %f19;
	fma.rn.f32 	%f21, %f1, %f20, %f18;
	ld.global.f32 	%f22, [%rd14+4];
	add.f32 	%f23, %f22, %f21;
	ld.global.f32 	%f24, [%rd13+8];
	mul.f32 	%f25, %f1, %f24;
	mul.f32 	%f26, %f9, 0f3F000000;
	mul.f32 	%f27, %f1, %f26;
	fma.rn.f32 	%f28, %f1, %f27, %f25;
	ld.global.f32 	%f29, [%rd14+8];
	add.f32 	%f30, %f29, %f28;
	fma.rn.f32 	%f31, %f1, %f5, %f10;
	fma.rn.f32 	%f32, %f1, %f7, %f17;
	fma.rn.f32 	%f33, %f1, %f9, %f24;
	fma.rn.f32 	%f34, %f1, %f5, %f31;
	st.global.f32 	[%rd13], %f34;
	fma.rn.f32 	%f35, %f1, %f7, %f32;
	st.global.f32 	[%rd13+4], %f35;
	fma.rn.f32 	%f36, %f1, %f9, %f33;
	st.global.f32 	[%rd13+8], %f36;
	fma.rn.f32 	%f37, %f1, %f34, %f16;
	st.global.f32 	[%rd14], %f37;
	fma.rn.f32 	%f38, %f1, %f35, %f23;
	st.global.f32 	[%rd14+4], %f38;
	fma.rn.f32 	%f39, %f1, %f36, %f30;
	st.global.f32 	[%rd14+8], %f39;
$L__BB0_2:
	ret;

}
	// .globl	_ZN8physgrad22classical_force_kernelEPK6float3PKfPS0_i
.visible .entry _ZN8physgrad22classical_force_kernelEPK6float3PKfPS0_i(
	.param .u64 .ptr .align 1 _ZN8physgrad22classical_force_kernelEPK6float3PKfPS0_i_param_0,
	.param .u64 .ptr .align 1 _ZN8physgrad22classical_force_kernelEPK6float3PKfPS0_i_param_1,
	.param .u64 .ptr .align 1 _ZN8physgrad22classical_force_kernelEPK6float3PKfPS0_i_param_2,
	.param .u32 _ZN8physgrad22classical_force_kernelEPK6float3PKfPS0_i_param_3
)
{
	.reg .pred 	%p<33>;
	.reg .b32 	%r<44>;
	.reg .b32 	%f<503>;
	.reg .b64 	%rd<61>;

	ld.param.u64 	%rd22, [_ZN8physgrad22classical_force_kernelEPK6float3PKfPS0_i_param_0];
	ld.param.u64 	%rd23, [_ZN8physgrad22classical_force_kernelEPK6float3PKfPS0_i_param_1];
	ld.param.u64 	%rd21, [_ZN8physgrad22classical_force_kernelEPK6float3PKfPS0_i_param_2];
	ld.param.u32 	%r24, [_ZN8physgrad22classical_force_kernelEPK6float3PKfPS0_i_param_3];
	cvta.to.global.u64 	%rd1, %rd23;
	cvta.to.global.u64 	%rd2, %rd22;
	mov.u32 	%r25, %ctaid.x;
	mov.u32 	%r26, %ntid.x;
	mov.u32 	%r27, %tid.x;
	mad.lo.s32 	%r1, %r25, %r26, %r27;
	setp.ge.s32 	%p1, %r1, %r24;
	@%p1 bra 	$L__BB1_51;
	setp.lt.s32 	%p2, %r1, 1;
	mov.f32 	%f428, 0f00000000;
	mov.b32 	%r42, 0;
	mov.f32 	%f429, %f428;
	mov.f32 	%f430, %f428;
	@%p2 bra 	$L__BB1_23;
	mul.wide.u32 	%rd24, %r1, 12;
	add.s64 	%rd25, %rd2, %rd24;
	ld.global.nc.f32 	%f1, [%rd25];
	ld.global.nc.f32 	%f2, [%rd25+4];
	ld.global.nc.f32 	%f3, [%rd25+8];
	mul.wide.u32 	%rd26, %r1, 4;
	add.s64 	%rd3, %rd1, %rd26;
	min.s32 	%r30, %r1, %r24;
	max.s32 	%r42, %r30, 1;
	and.b32  	%r3, %r42, 3;
	setp.lt.s32 	%p3, %r30, 4;
	mov.f32 	%f430, 0f00000000;
	mov.b32 	%r37, 0;
	mov.f32 	%f429, %f430;
	mov.f32 	%f428, %f430;
	@%p3 bra 	$L__BB1_13;
	and.b32  	%r37, %r42, 2147483644;
	neg.s32 	%r35, %r37;
	add.s64 	%rd58, %rd2, 24;
	add.s64 	%rd57, %rd1, 8;
	mov.f32 	%f430, 0f00000000;
$L__BB1_4:
	.pragma "nounroll";
	ld.global.nc.f32 	%f194, [%rd58+-24];
	sub.f32 	%f7, %f194, %f1;
	ld.global.nc.f32 	%f195, [%rd58+-20];
	sub.f32 	%f8, %f195, %f2;
	ld.global.nc.f32 	%f196, [%rd58+-16];
	sub.f32 	%f9, %f196, %f3;
	mul.f32 	%f197, %f8, %f8;
	fma.rn.f32 	%f198, %f7, %f7, %f197;
	fma.rn.f32 	%f199, %f9, %f9, %f198;
	sqrt.rn.f32 	%f10, %f199;
	setp.lt.f32 	%p4, %f10, 0f358637BD;
	@%p4 bra 	$L__BB1_6;
	div.rn.f32 	%f200, %f7, %f10;
	div.rn.f32 	%f201, %f8, %f10;
	div.rn.f32 	%f202, %f9, %f10;
	ld.global.nc.f32 	%f203, [%rd3];
	mul.f32 	%f204, %f203, 0f5005ECCA;
	ld.global.nc.f32 	%f205, [%rd57+-8];
	mul.f32 	%f206, %f204, %f205;
	mul.f32 	%f207, %f10, %f10;
	div.rn.f32 	%f208, %f206, %f207;
	fma.rn.f32 	%f428, %f200, %f208, %f428;
	fma.rn.f32 	%f429, %f201, %f208, %f429;
	fma.rn.f32 	%f430, %f202, %f208, %f430;
$L__BB1_6:
	ld.global.nc.f32 	%f209, [%rd58+-12];
	sub.f32 	%f17, %f209, %f1;
	ld.global.nc.f32 	%f210, [%rd58+-8];
	sub.f32 	%f18, %f210, %f2;
	ld.global.nc.f32 	%f211, [%rd58+-4];
	sub.f32 	%f19, %f211, %f3;
	mul.f32 	%f212, %f18, %f18;
	fma.rn.f32 	%f213, %f17, %f17, %f212;
	fma.rn.f32 	%f214, %f19, %f19, %f213;
	sqrt.rn.f32 	%f20, %f214;
	setp.lt.f32 	%p5, %f20, 0f358637BD;
	@%p5 bra 	$L__BB1_8;
	div.rn.f32 	%f215, %f17, %f20;
	div.rn.f32 	%f216, %f18, %f20;
	div.rn.f32 	%f217, %f19, %f20;
	ld.global.nc.f32 	%f218, [%rd3];
	mul.f32 	%f219, %f218, 0f5005ECCA;
	ld.global.nc.f32 	%f220, [%rd57+-4];
	mul.f32 	%f221, %f219, %f220;
	mul.f32 	%f222, %f20, %f20;
	div.rn.f32 	%f223, %f221, %f222;
	fma.rn.f32 	%f428, %f215, %f223, %f428;
	fma.rn.f32 	%f429, %f216, %f223, %f429;
	fma.rn.f32 	%f430, %f217, %f223, %f430;
$L__BB1_8:
	ld.global.nc.f32 	%f224, [%rd58];
	sub.f32 	%f27, %f224, %f1;
	ld.global.nc.f32 	%f225, [%rd58+4];
	sub.f32 	%f28, %f225, %f2;
	ld.global.nc.f32 	%f226, [%rd58+8];
	sub.f32 	%f29, %f226, %f3;
	mul.f32 	%f227, %f28, %f28;
	fma.rn.f32 	%f228, %f27, %f27, %f227;
	fma.rn.f32 	%f229, %f29, %f29, %f228;
	sqrt.rn.f32 	%f30, %f229;
	setp.lt.f32 	%p6, %f30, 0f358637BD;
	@%p6 bra 	$L__BB1_10;
	div.rn.f32 	%f230, %f27, %f30;
	div.rn.f32 	%f231, %f28, %f30;
	div.rn.f32 	%f232, %f29, %f30;
	ld.global.nc.f32 	%f233, [%rd3];
	mul.f32 	%f234, %f233, 0f5005ECCA;
	ld.global.nc.f32 	%f235, [%rd57];
	mul.f32 	%f236, %f234, %f235;
	mul.f32 	%f237, %f30, %f30;
	div.rn.f32 	%f238, %f236, %f237;
	fma.rn.f32 	%f428, %f230, %f238, %f428;
	fma.rn.f32 	%f429, %f231, %f238, %f429;
	fma.rn.f32 	%f430, %f232, %f238, %f430;
$L__BB1_10:
	ld.global.nc.f32 	%f239, [%rd58+12];
	sub.f32 	%f37, %f239, %f1;
	ld.global.nc.f32 	%f240, [%rd58+16];
	sub.f32 	%f38, %f240, %f2;
	ld.global.nc.f32 	%f241, [%rd58+20];
	sub.f32 	%f39, %f241, %f3;
	mul.f32 	%f242, %f38, %f38;
	fma.rn.f32 	%f243, %f37, %f37, %f242;
	fma.rn.f32 	%f244, %f39, %f39, %f243;
	sqrt.rn.f32 	%f40, %f244;
	setp.lt.f32 	%p7, %f40, 0f358637BD;
	@%p7 bra 	$L__BB1_12;
	div.rn.f32 	%f245, %f37, %f40;
	div.rn.f32 	%f246, %f38, %f40;
	div.rn.f32 	%f247, %f39, %f40;
	ld.global.nc.f32 	%f248, [%rd3];
	mul.f32 	%f249, %f248, 0f5005ECCA;
	ld.global.nc.f32 	%f250, [%rd57+4];
	mul.f32 	%f251, %f249, %f250;
	mul.f32 	%f252, %f40, %f40;
	div.rn.f32 	%f253, %f251, %f252;
	fma.rn.f32 	%f428, %f245, %f253, %f428;
	fma.rn.f32 	%f429, %f246, %f253, %f429;
	fma.rn.f32 	%f430, %f247, %f253, %f430;
$L__BB1_12:
	add.s32 	%r35, %r35, 4;
	add.s64 	%rd58, %rd58, 48;
	add.s64 	%rd57, %rd57, 16;
	setp.ne.s32 	%p8, %r35, 0;
	@%p8 bra 	$L__BB1_4;
$L__BB1_13:
	setp.eq.s32 	%p9, %r3, 0;
	@%p9 bra 	$L__BB1_23;
	setp.eq.s32 	%p10, %r3, 1;
	@%p10 bra 	$L__BB1_20;
	mul.wide.u32 	%rd27, %r37, 12;
	add.s64 	%rd10, %rd2, %rd27;
	ld.global.nc.f32 	%f255, [%rd10];
	sub.f32 	%f53, %f255, %f1;
	ld.global.nc.f32 	%f256, [%rd10+4];
	sub.f32 	%f54, %f256, %f2;
	ld.global.nc.f32 	%f257, [%rd10+8];
	sub.f32 	%f55, %f257, %f3;
	mul.f32 	%f258, %f54, %f54;
	fma.rn.f32 	%f259, %f53, %f53, %f258;
	fma.rn.f32 	%f260, %f55, %f55, %f259;
	sqrt.rn.f32 	%f56, %f260;
	setp.lt.f32 	%p11, %f56, 0f358637BD;
	mul.wide.u32 	%rd28, %r37, 4;
	add.s64 	%rd11, %rd1, %rd28;
	@%p11 bra 	$L__BB1_17;
	div.rn.f32 	%f261, %f53, %f56;
	div.rn.f32 	%f262, %f54, %f56;
	div.rn.f32 	%f263, %f55, %f56;
	ld.global.nc.f32 	%f264, [%rd3];
	mul.f32 	%f265, %f264, 0f5005ECCA;
	ld.global.nc.f32 	%f266, [%rd11];
	mul.f32 	%f267, %f265, %f266;
	mul.f32 	%f268, %f56, %f56;
	div.rn.f32 	%f269, %f267, %f268;
	fma.rn.f32 	%f428, %f261, %f269, %f428;
	fma.rn.f32 	%f429, %f262, %f269, %f429;
	fma.rn.f32 	%f430, %f263, %f269, %f430;
$L__BB1_17:
	ld.global.nc.f32 	%f270, [%rd10+12];
	sub.f32 	%f63, %f270, %f1;
	ld.global.nc.f32 	%f271, [%rd10+16];
	sub.f32 	%f64, %f271, %f2;
	ld.global.nc.f32 	%f272, [%rd10+20];
	sub.f32 	%f65, %f272, %f3;
	mul.f32 	%f273, %f64, %f64;
	fma.rn.f32 	%f274, %f63, %f63, %f273;
	fma.rn.f32 	%f275, %f65, %f65, %f274;
	sqrt.rn.f32 	%f66, %f275;
	setp.lt.f32 	%p12, %f66, 0f358637BD;
	@%p12 bra 	$L__BB1_19;
	div.rn.f32 	%f276, %f63, %f66;
	div.rn.f32 	%f277, %f64, %f66;
	div.rn.f32 	%f278, %f65, %f66;
	ld.global.nc.f32 	%f279, [%rd3];
	mul.f32 	%f280, %f279, 0f5005ECCA;
	ld.global.nc.f32 	%f281, [%rd11+4];
	mul.f32 	%f282, %f280, %f281;
	mul.f32 	%f283, %f66, %f66;
	div.rn.f32 	%f284, %f282, %f283;
	fma.rn.f32 	%f428, %f276, %f284, %f428;
	fma.rn.f32 	%f429, %f277, %f284, %f429;
	fma.rn.f32 	%f430, %f278, %f284, %f430;
$L__BB1_19:
	add.s32 	%r37, %r37, 2;
$L__BB1_20:
	and.b32  	%r31, %r42, 1;
	setp.eq.b32 	%p13, %r31, 1;
	not.pred 	%p14, %p13;
	@%p14 bra 	$L__BB1_23;
	mul.wide.u32 	%rd29, %r37, 12;
	add.s64 	%rd30, %rd2, %rd29;
	ld.global.nc.f32 	%f285, [%rd30];
	sub.f32 	%f79, %f285, %f1;
	ld.global.nc.f32 	%f286, [%rd30+4];
	sub.f32 	%f80, %f286, %f2;
	ld.global.nc.f32 	%f287, [%rd30+8];
	sub.f32 	%f81, %f287, %f3;
	mul.f32 	%f288, %f80, %f80;
	fma.rn.f32 	%f289, %f79, %f79, %f288;
	fma.rn.f32 	%f290, %f81, %f81, %f289;
	sqrt.rn.f32 	%f82, %f290;
	setp.lt.f32 	%p15, %f82, 0f358637BD;
	@%p15 bra 	$L__BB1_23;
	div.rn.f32 	%f291, %f79, %f82;
	div.rn.f32 	%f292, %f80, %f82;
	div.rn.f32 	%f293, %f81, %f82;
	ld.global.nc.f32 	%f294, [%rd3];
	mul.f32 	%f295, %f294, 0f5005ECCA;
	mul.wide.u32 	%rd31, %r37, 4;
	add.s64 	%rd32, %rd1, %rd31;
	ld.global.nc.f32 	%f296, [%rd32];
	mul.f32 	%f297, %f295, %f296;
	mul.f32 	%f298, %f82, %f82;
	div.rn.f32 	%f299, %f297, %f298;
	fma.rn.f32 	%f428, %f291, %f299, %f428;
	fma.rn.f32 	%f429, %f292, %f299, %f429;
	fma.rn.f32 	%f430, %f293, %f299, %f430;
$L__BB1_23:
	setp.ge.s32 	%p16, %r42, %r24;
	@%p16 bra 	$L__BB1_28;
	setp.eq.s32 	%p17, %r1, %r42;
	@%p17 bra 	$L__BB1_27;
	mul.wide.u32 	%rd33, %r42, 12;
	add.s64 	%rd34, %rd2, %rd33;
	ld.global.nc.f32 	%f300, [%rd34];
	mul.wide.s32 	%rd35, %r1, 12;
	add.s64 	%rd36, %rd2, %rd35;
	ld.global.nc.f32 	%f301, [%rd36];
	sub.f32 	%f89, %f300, %f301;
	ld.global.nc.f32 	%f302, [%rd34+4];
	ld.global.nc.f32 	%f303, [%rd36+4];
	sub.f32 	%f90, %f302, %f303;
	ld.global.nc.f32 	%f304, [%rd34+8];
	ld.global.nc.f32 	%f305, [%rd36+8];
	sub.f32 	%f91, %f304, %f305;
	mul.f32 	%f306, %f90, %f90;
	fma.rn.f32 	%f307, %f89, %f89, %f306;
	fma.rn.f32 	%f308, %f91, %f91, %f307;
	sqrt.rn.f32 	%f92, %f308;
	setp.lt.f32 	%p18, %f92, 0f358637BD;
	@%p18 bra 	$L__BB1_27;
	div.rn.f32 	%f309, %f89, %f92;
	div.rn.f32 	%f310, %f90, %f92;
	div.rn.f32 	%f311, %f91, %f92;
	mul.wide.s32 	%rd37, %r1, 4;
	add.s64 	%rd38, %rd1, %rd37;
	ld.global.nc.f32 	%f312, [%rd38];
	mul.f32 	%f313, %f312, 0f5005ECCA;
	mul.wide.u32 	%rd39, %r42, 4;
	add.s64 	%rd40, %rd1, %rd39;
	ld.global.nc.f32 	%f314, [%rd40];
	mul.f32 	%f315, %f313, %f314;
	mul.f32 	%f316, %f92, %f92;
	div.rn.f32 	%f317, %f315, %f316;
	fma.rn.f32 	%f428, %f309, %f317, %f428;
	fma.rn.f32 	%f429, %f310, %f317, %f429;
	fma.rn.f32 	%f430, %f311, %f317, %f430;
$L__BB1_27:
	add.s32 	%r42, %r42, 1;
$L__BB1_28:
	setp.ge.s32 	%p19, %r42, %r24;
	@%p19 bra 	$L__BB1_50;
	mul.wide.s32 	%rd41, %r1, 12;
	add.s64 	%rd42, %rd2, %rd41;
	ld.global.nc.f32 	%f102, [%rd42];
	ld.global.nc.f32 	%f103, [%rd42+4];
	ld.global.nc.f32 	%f104, [%rd42+8];
	mul.wide.s32 	%rd43, %r1, 4;
	add.s64 	%rd12, %rd1, %rd43;
	sub.s32 	%r14, %r24, %r42;
	and.b32  	%r15, %r14, 3;
	sub.s32 	%r32, %r42, %r24;
	setp.gt.u32 	%p20, %r32, -4;
	@%p20 bra 	$L__BB1_40;
	and.b32  	%r33, %r14, -4;
	neg.s32 	%r40, %r33;
	mul.wide.u32 	%rd44, %r42, 12;
	add.s64 	%rd45, %rd44, %rd2;
	add.s64 	%rd60, %rd45, 24;
	mul.wide.u32 	%rd46, %r42, 4;
	add.s64 	%rd47, %rd46, %rd1;
	add.s64 	%rd59, %rd47, 8;
$L__BB1_31:
	.pragma "nounroll";
	ld.global.nc.f32 	%f319, [%rd60+-24];
	sub.f32 	%f108, %f319, %f102;
	ld.global.nc.f32 	%f320, [%rd60+-20];
	sub.f32 	%f109, %f320, %f103;
	ld.global.nc.f32 	%f321, [%rd60+-16];
	sub.f32 	%f110, %f321, %f104;
	mul.f32 	%f322, %f109, %f109;
	fma.rn.f32 	%f323, %f108, %f108, %f322;
	fma.rn.f32 	%f324, %f110, %f110, %f323;
	sqrt.rn.f32 	%f111, %f324;
	setp.lt.f32 	%p21, %f111, 0f358637BD;
	@%p21 bra 	$L__BB1_33;
	div.rn.f32 	%f325, %f108, %f111;
	div.rn.f32 	%f326, %f109, %f111;
	div.rn.f32 	%f327, %f110, %f111;
	ld.global.nc.f32 	%f328, [%rd12];
	mul.f32 	%f329, %f328, 0f5005ECCA;
	ld.global.nc.f32 	%f330, [%rd59+-8];
	mul.f32 	%f331, %f329, %f330;
	mul.f32 	%f332, %f111, %f111;
	div.rn.f32 	%f333, %f331, %f332;
	fma.rn.f32 	%f428, %f325, %f333, %f428;
	fma.rn.f32 	%f429, %f326, %f333, %f429;
	fma.rn.f32 	%f430, %f327, %f333, %f430;
$L__BB1_33:
	ld.global.nc.f32 	%f334, [%rd60+-12];
	sub.f32 	%f118, %f334, %f102;
	ld.global.nc.f32 	%f335, [%rd60+-8];
	sub.f32 	%f119, %f335, %f103;
	ld.global.nc.f32 	%f336, [%rd60+-4];
	sub.f32 	%f120, %f336, %f104;
	mul.f32 	%f337, %f119, %f119;
	fma.rn.f32 	%f338, %f118, %f118, %f337;
	fma.rn.f32 	%f339, %f120, %f120, %f338;
	sqrt.rn.f32 	%f121, %f339;
	setp.lt.f32 	%p22, %f121, 0f358637BD;
	@%p22 bra 	$L__BB1_35;
	div.rn.f32 	%f340, %f118, %f121;
	div.rn.f32 	%f341, %f119, %f121;
	div.rn.f32 	%f342, %f120, %f121;
	ld.global.nc.f32 	%f343, [%rd12];
	mul.f32 	%f344, %f343, 0f5005ECCA;
	ld.global.nc.f32 	%f345, [%rd59+-4];
	mul.f32 	%f346, %f344, %f345;
	mul.f32 	%f347, %f121, %f121;
	div.rn.f32 	%f348, %f346, %f347;
	fma.rn.f32 	%f428, %f340, %f348, %f428;
	fma.rn.f32 	%f429, %f341, %f348, %f429;
	fma.rn.f32 	%f430, %f342, %f348, %f430;
$L__BB1_35:
	ld.global.nc.f32 	%f349, [%rd60];
	sub.f32 	%f128, %f349, %f102;
	ld.global.nc.f32 	%f350, [%rd60+4];
	sub.f32 	%f129, %f350, %f103;
	ld.global.nc.f32 	%f351, [%rd60+8];
	sub.f32 	%f130, %f351, %f104;
	mul.f32 	%f352, %f129, %f129;
	fma.rn.f32 	%f353, %f128, %f128, %f352;
	fma.rn.f32 	%f354, %f130, %f130, %f353;
	sqrt.rn.f32 	%f131, %f354;
	setp.lt.f32 	%p23, %f131, 0f358637BD;
	@%p23 bra 	$L__BB1_37;
	div.rn.f32 	%f355, %f128, %f131;
	div.rn.f32 	%f356, %f129, %f131;
	div.rn.f32 	%f357, %f130, %f131;
	ld.global.nc.f32 	%f358, [%rd12];
	mul.f32 	%f359, %f358, 0f5005ECCA;
	ld.global.nc.f32 	%f360, [%rd59];
	mul.f32 	%f361, %f359, %f360;
	mul.f32 	%f362, %f131, %f131;
	div.rn.f32 	%f363, %f361, %f362;
	fma.rn.f32 	%f428, %f355, %f363, %f428;
	fma.rn.f32 	%f429, %f356, %f363, %f429;
	fma.rn.f32 	%f430, %f357, %f363, %f430;
$L__BB1_37:
	ld.global.nc.f32 	%f364, [%rd60+12];
	sub.f32 	%f138, %f364, %f102;
	ld.global.nc.f32 	%f365, [%rd60+16];
	sub.f32 	%f139, %f365, %f103;
	ld.global.nc.f32 	%f366, [%rd60+20];
	sub.f32 	%f140, %f366, %f104;
	mul.f32 	%f367, %f139, %f139;
	fma.rn.f32 	%f368, %f138, %f138, %f367;
	fma.rn.f32 	%f369, %f140, %f140, %f368;
	sqrt.rn.f32 	%f141, %f369;
	setp.lt.f32 	%p24, %f141, 0f358637BD;
	@%p24 bra 	$L__BB1_39;
	div.rn.f32 	%f370, %f138, %f141;
	div.rn.f32 	%f371, %f139, %f141;
	div.rn.f32 	%f372, %f140, %f141;
	ld.global.nc.f32 	%f373, [%rd12];
	mul.f32 	%f374, %f373, 0f5005ECCA;
	ld.global.nc.f32 	%f375, [%rd59+4];
	mul.f32 	%f376, %f374, %f375;
	mul.f32 	%f377, %f141, %f141;
	div.rn.f32 	%f378, %f376, %f377;
	fma.rn.f32 	%f428, %f370, %f378, %f428;
	fma.rn.f32 	%f429, %f371, %f378, %f429;
	fma.rn.f32 	%f430, %f372, %f378, %f430;
$L__BB1_39:
	add.s32 	%r42, %r42, 4;
	add.s32 	%r40, %r40, 4;
	add.s64 	%rd60, %rd60, 48;
	add.s64 	%rd59, %rd59, 16;
	setp.ne.s32 	%p25, %r40, 0;
	@%p25 bra 	$L__BB1_31;
$L__BB1_40:
	setp.eq.s32 	%p26, %r15, 0;
	@%p26 bra 	$L__BB1_50;
	setp.eq.s32 	%p27, %r15, 1;
	@%p27 bra 	$L__BB1_47;
	mul.wide.u32 	%rd48, %r42, 12;
	add.s64 	%rd19, %rd2, %rd48;
	ld.global.nc.f32 	%f380, [%rd19];
	sub.f32 	%f154, %f380, %f102;
	ld.global.nc.f32 	%f381, [%rd19+4];
	sub.f32 	%f155, %f381, %f103;
	ld.global.nc.f32 	%f382, [%rd19+8];
	sub.f32 	%f156, %f382, %f104;
	mul.f32 	%f383, %f155, %f155;
	fma.rn.f32 	%f384, %f154, %f154, %f383;
	fma.rn.f32 	%f385, %f156, %f156, %f384;
	sqrt.rn.f32 	%f157, %f385;
	setp.lt.f32 	%p28, %f157, 0f358637BD;
	mul.wide.u32 	%rd49, %r42, 4;
	add.s64 	%rd20, %rd1, %rd49;
	@%p28 bra 	$L__BB1_44;
	div.rn.f32 	%f386, %f154, %f157;
	div.rn.f32 	%f387, %f155, %f157;
	div.rn.f32 	%f388, %f156, %f157;
	ld.global.nc.f32 	%f389, [%rd12];
	mul.f32 	%f390, %f389, 0f5005ECCA;
	ld.global.nc.f32 	%f391, [%rd20];
	mul.f32 	%f392, %f390, %f391;
	mul.f32 	%f393, %f157, %f157;
	div.rn.f32 	%f394, %f392, %f393;
	fma.rn.f32 	%f428, %f386, %f394, %f428;
	fma.rn.f32 	%f429, %f387, %f394, %f429;
	fma.rn.f32 	%f430, %f388, %f394, %f430;
$L__BB1_44:
	ld.global.nc.f32 	%f395, [%rd19+12];
	sub.f32 	%f164, %f395, %f102;
	ld.global.nc.f32 	%f396, [%rd19+16];
	sub.f32 	%f165, %f396, %f103;
	ld.global.nc.f32 	%f397, [%rd19+20];
	sub.f32 	%f166, %f397, %f104;
	mul.f32 	%f398, %f165, %f165;
	fma.rn.f32 	%f399, %f164, %f164, %f398;
	fma.rn.f32 	%f400, %f166, %f166, %f399;
	sqrt.rn.f32 	%f167, %f400;
	setp.lt.f32 	%p29, %f167, 0f358637BD;
	@%p29 bra 	$L__BB1_46;
	div.rn.f32 	%f401, %f164, %f167;
	div.rn.f32 	%f402, %f165, %f167;
	div.rn.f32 	%f403, %f166, %f167;
	ld.global.nc.f32 	%f404, [%rd12];
	mul.f32 	%f405, %f404, 0f5005ECCA;
	ld.global.nc.f32 	%f406, [%rd20+4];
	mul.f32 	%f407, %f405, %f406;
	mul.f32 	%f408, %f167, %f167;
	div.rn.f32 	%f409, %f407, %f408;
	fma.rn.f32 	%f428, %f401, %f409, %f428;
	fma.rn.f32 	%f429, %f402, %f409, %f429;
	fma.rn.f32 	%f430, %f403, %f409, %f430;
$L__BB1_46:
	add.s32 	%r42, %r42, 2;
$L__BB1_47:
	and.b32  	%r34, %r14, 1;
	setp.eq.b32 	%p30, %r34, 1;
	not.pred 	%p31, %p30;
	@%p31 bra 	$L__BB1_50;
	mul.wide.u32 	%rd50, %r42, 12;
	add.s64 	%rd51, %rd2, %rd50;
	ld.global.nc.f32 	%f410, [%rd51];
	sub.f32 	%f180, %f410, %f102;
	ld.global.nc.f32 	%f411, [%rd51+4];
	sub.f32 	%f181, %f411, %f103;
	ld.global.nc.f32 	%f412, [%rd51+8];
	sub.f32 	%f182, %f412, %f104;
	mul.f32 	%f413, %f181, %f181;
	fma.rn.f32 	%f414, %f180, %f180, %f413;
	fma.rn.f32 	%f415, %f182, %f182, %f414;
	sqrt.rn.f32 	%f183, %f415;
	setp.lt.f32 	%p32, %f183, 0f358637BD;
	@%p32 bra 	$L__BB1_50;
	div.rn.f32 	%f416, %f180, %f183;
	div.rn.f32 	%f417, %f181, %f183;
	div.rn.f32 	%f418, %f182, %f183;
	ld.global.nc.f32 	%f419, [%rd12];
	mul.f32 	%f420, %f419, 0f5005ECCA;
	mul.wide.u32 	%rd52, %r42, 4;
	add.s64 	%rd53, %rd1, %rd52;
	ld.global.nc.f32 	%f421, [%rd53];
	mul.f32 	%f422, %f420, %f421;
	mul.f32 	%f423, %f183, %f183;
	div.rn.f32 	%f424, %f422, %f423;
	fma.rn.f32 	%f428, %f416, %f424, %f428;
	fma.rn.f32 	%f429, %f417, %f424, %f429;
	fma.rn.f32 	%f430, %f418, %f424, %f430;
$L__BB1_50:
	cvta.to.global.u64 	%rd54, %rd21;
	mul.wide.s32 	%rd55, %r1, 12;
	add.s64 	%rd56, %rd54, %rd55;
	st.global.f32 	[%rd56], %f428;
	st.global.f32 	[%rd56+4], %f429;
	st.global.f32 	[%rd56+8], %f430;
$L__BB1_51:
	ret;

}
	// .globl	_ZN8physgrad23calculate_energy_kernelEPK6float3S2_PKfS4_PfS5_i
.visible .entry _ZN8physgrad23calculate_energy_kernelEPK6float3S2_PKfS4_PfS5_i(
	.param .u64 .ptr .align 1 _ZN8physgrad23calculate_energy_kernelEPK6float3S2_PKfS4_PfS5_i_param_0,
	.param .u64 .ptr .align 1 _ZN8physgrad23calculate_energy_kernelEPK6float3S2_PKfS4_PfS5_i_param_1,
	.param .u64 .ptr .align 1 _ZN8physgrad23calculate_energy_kernelEPK6float3S2_PKfS4_PfS5_i_param_2,
	.param .u64 .ptr .align 1 _ZN8physgrad23calculate_energy_kernelEPK6float3S2_PKfS4_PfS5_i_param_3,
	.param .u64 .ptr .align 1 _ZN8physgrad23calculate_energy_kernelEPK6float3S2_PKfS4_PfS5_i_param_4,
	.param .u64 .ptr .align 1 _ZN8physgrad23calculate_energy_kernelEPK6float3S2_PKfS4_PfS5_i_param_5,
	.param .u32 _ZN8physgrad23calculate_energy_kernelEPK6float3S2_PKfS4_PfS5_i_param_6
)
{
	.reg .pred 	%p<16>;
	.reg .b32 	%r<32>;
	.reg .b32 	%f<142>;
	.reg .b64 	%rd<38>;

	ld.param.u64 	%rd15, [_ZN8physgrad23calculate_energy_kernelEPK6float3S2_PKfS4_PfS5_i_param_0];
	ld.param.u64 	%rd11, [_ZN8physgrad23calculate_energy_kernelEPK6float3S2_PKfS4_PfS5_i_param_1];
	ld.param.u64 	%rd12, [_ZN8physgrad23calculate_energy_kernelEPK6float3S2_PKfS4_PfS5_i_param_2];
	ld.param.u64 	%rd16, [_ZN8physgrad23calculate_energy_kernelEPK6float3S2_PKfS4_PfS5_i_param_3];
	ld.param.u64 	%rd13, [_ZN8physgrad23calculate_energy_kernelEPK6float3S2_PKfS4_PfS5_i_param_4];
	ld.param.u64 	%rd14, [_ZN8physgrad23calculate_energy_kernelEPK6float3S2_PKfS4_PfS5_i_param_5];
	ld.param.u32 	%r18, [_ZN8physgrad23calculate_energy_kernelEPK6float3S2_PKfS4_PfS5_i_param_6];
	cvta.to.global.u64 	%rd1, %rd16;
	cvta.to.global.u64 	%rd2, %rd15;
	mov.u32 	%r19, %ctaid.x;
	mov.u32 	%r20, %ntid.x;
	mul.lo.s32 	%r1, %r19, %r20;
	mov.u32 	%r2, %tid.x;
	add.s32 	%r28, %r1, %r2;
	setp.ge.s32 	%p1, %r28, %r18;
	@%p1 bra 	$L__BB2_25;
	cvta.to.global.u64 	%rd17, %rd11;
	cvta.to.global.u64 	%rd18, %rd12;
	cvta.to.global.u64 	%rd19, %rd13;
	cvt.s64.s32 	%rd3, %r28;
	mul.wide.s32 	%rd20, %r28, 12;
	add.s64 	%rd21, %rd17, %rd20;
	ld.global.nc.f32 	%f32, [%rd21];
	ld.global.nc.f32 	%f33, [%rd21+4];
	ld.global.nc.f32 	%f34, [%rd21+8];
	mul.f32 	%f35, %f33, %f33;
	fma.rn.f32 	%f36, %f32, %f32, %f35;
	fma.rn.f32 	%f37, %f34, %f34, %f36;
	mul.wide.s32 	%rd22, %r28, 4;
	add.s64 	%rd23, %rd18, %rd22;
	ld.global.nc.f32 	%f38, [%rd23];
	mul.f32 	%f39, %f38, 0f3F000000;
	mul.f32 	%f40, %f39, %f37;
	add.s64 	%rd24, %rd19, %rd22;
	st.global.f32 	[%rd24], %f40;
	add.s64 	%rd25, %rd2, %rd20;
	ld.global.nc.f32 	%f1, [%rd25];
	ld.global.nc.f32 	%f2, [%rd25+4];
	ld.global.nc.f32 	%f3, [%rd25+8];
	add.s32 	%r31, %r28, 1;
	setp.ge.s32 	%p2, %r31, %r18;
	mov.f32 	%f141, 0f00000000;
	@%p2 bra 	$L__BB2_24;
	shl.b64 	%rd26, %rd3, 2;
	add.s64 	%rd27, %rd1, %rd26;
	ld.global.nc.f32 	%f43, [%rd27];
	mul.f32 	%f4, %f43, 0f5005ECCA;
	not.b32 	%r21, %r1;
	add.s32 	%r22, %r18, %r21;
	sub.s32 	%r5, %r22, %r2;
	sub.s32 	%r23, %r18, %r28;
	add.s32 	%r24, %r23, -2;
	and.b32  	%r6, %r5, 3;
	setp.lt.u32 	%p3, %r24, 3;
	mov.f32 	%f141, 0f00000000;
	@%p3 bra 	$L__BB2_14;
	and.b32  	%r25, %r5, -4;
	neg.s32 	%r27, %r25;
	add.s64 	%rd4, %rd2, 24;
	add.s64 	%rd5, %rd1, 8;
	mov.f32 	%f141, 0f00000000;
$L__BB2_4:
	.pragma "nounroll";
	mul.wide.s32 	%rd28, %r31, 12;
	add.s64 	%rd6, %rd4, %rd28;
	mul.wide.s32 	%rd29, %r31, 4;
	add.s64 	%rd7, %rd5, %rd29;
	ld.global.nc.f32 	%f45, [%rd6+-24];
	ld.global.nc.f32 	%f46, [%rd6+-20];
	ld.global.nc.f32 	%f47, [%rd6+-16];
	sub.f32 	%f48, %f1, %f45;
	sub.f32 	%f49, %f2, %f46;
	sub.f32 	%f50, %f3, %f47;
	mul.f32 	%f51, %f49, %f49;
	fma.rn.f32 	%f52, %f48, %f48, %f51;
	fma.rn.f32 	%f53, %f50, %f50, %f52;
	sqrt.rn.f32 	%f6, %f53;
	setp.leu.f32 	%p4, %f6, 0f2EDBE6FF;
	@%p4 bra 	$L__BB2_6;
	ld.global.nc.f32 	%f54, [%rd7+-8];
	mul.f32 	%f55, %f4, %f54;
	div.rn.f32 	%f56, %f55, %f6;
	add.f32 	%f141, %f141, %f56;
$L__BB2_6:
	ld.global.nc.f32 	%f57, [%rd6+-12];
	ld.global.nc.f32 	%f58, [%rd6+-8];
	ld.global.nc.f32 	%f59, [%rd6+-4];
	sub.f32 	%f60, %f1, %f57;
	sub.f32 	%f61, %f2, %f58;
	sub.f32 	%f62, %f3, %f59;
	mul.f32 	%f63, %f61, %f61;
	fma.rn.f32 	%f64, %f60, %f60, %f63;
	fma.rn.f32 	%f65, %f62, %f62, %f64;
	sqrt.rn.f32 	%f9, %f65;
	setp.leu.f32 	%p5, %f9, 0f2EDBE6FF;
	@%p5 bra 	$L__BB2_8;
	ld.global.nc.f32 	%f66, [%rd7+-4];
	mul.f32 	%f67, %f4, %f66;
	div.rn.f32 	%f68, %f67, %f9;
	add.f32 	%f141, %f141, %f68;
$L__BB2_8:
	ld.global.nc.f32 	%f69, [%rd6];
	ld.global.nc.f32 	%f70, [%rd6+4];
	ld.global.nc.f32 	%f71, [%rd6+8];
	sub.f32 	%f72, %f1, %f69;
	sub.f32 	%f73, %f2, %f70;
	sub.f32 	%f74, %f3, %f71;
	mul.f32 	%f75, %f73, %f73;
	fma.rn.f32 	%f76, %f72, %f72, %f75;
	fma.rn.f32 	%f77, %f74, %f74, %f76;
	sqrt.rn.f32 	%f12, %f77;
	setp.leu.f32 	%p6, %f12, 0f2EDBE6FF;
	@%p6 bra 	$L__BB2_10;
	ld.global.nc.f32 	%f78, [%rd7];
	mul.f32 	%f79, %f4, %f78;
	div.rn.f32 	%f80, %f79, %f12;
	add.f32 	%f141, %f141, %f80;
$L__BB2_10:
	ld.global.nc.f32 	%f81, [%rd6+12];
	ld.global.nc.f32 	%f82, [%rd6+16];
	ld.global.nc.f32 	%f83, [%rd6+20];
	sub.f32 	%f84, %f1, %f81;
	sub.f32 	%f85, %f2, %f82;
	sub.f32 	%f86, %f3, %f83;
	mul.f32 	%f87, %f85, %f85;
	fma.rn.f32 	%f88, %f84, %f84, %f87;
	fma.rn.f32 	%f89, %f86, %f86, %f88;
	sqrt.rn.f32 	%f15, %f89;
	setp.leu.f32 	%p7, %f15, 0f2EDBE6FF;
	@%p7 bra 	$L__BB2_12;
	ld.global.nc.f32 	%f90, [%rd7+4];
	mul.f32 	%f91, %f4, %f90;
	div.rn.f32 	%f92, %f91, %f15;
	add.f32 	%f141, %f141, %f92;
$L__BB2_12:
	add.s32 	%r31, %r31, 4;
	add.s32 	%r28, %r28, 4;
	add.s32 	%r27, %r27, 4;
	setp.ne.s32 	%p8, %r27, 0;
	@%p8 bra 	$L__BB2_4;
	add.s32 	%r31, %r28, 1;
$L__BB2_14:
	setp.eq.s32 	%p9, %r6, 0;
	@%p9 bra 	$L__BB2_24;
	setp.eq.s32 	%p10, %r6, 1;
	@%p10 bra 	$L__BB2_21;
	mul.wide.s32 	%rd30, %r31, 12;
	add.s64 	%rd8, %rd2, %rd30;
	ld.global.nc.f32 	%f94, [%rd8];
	ld.global.nc.f32 	%f95, [%rd8+4];
	ld.global.nc.f32 	%f96, [%rd8+8];
	mul.wide.s32 	%rd31, %r31, 4;
	add.s64 	%rd9, %rd1, %rd31;
	sub.f32 	%f97, %f1, %f94;
	sub.f32 	%f98, %f2, %f95;
	sub.f32 	%f99, %f3, %f96;
	mul.f32 	%f100, %f98, %f98;
	fma.rn.f32 	%f101, %f97, %f97, %f100;
	fma.rn.f32 	%f102, %f99, %f99, %f101;
	sqrt.rn.f32 	%f20, %f102;
	setp.leu.f32 	%p11, %f20, 0f2EDBE6FF;
	@%p11 bra 	$L__BB2_18;
	ld.global.nc.f32 	%f103, [%rd9];
	mul.f32 	%f104, %f4, %f103;
	div.rn.f32 	%f105, %f104, %f20;
	add.f32 	%f141, %f141, %f105;
$L__BB2_18:
	ld.global.nc.f32 	%f106, [%rd8+12];
	ld.global.nc.f32 	%f107, [%rd8+16];
	ld.global.nc.f32 	%f108, [%rd8+20];
	sub.f32 	%f109, %f1, %f106;
	sub.f32 	%f110, %f2, %f107;
	sub.f32 	%f111, %f3, %f108;
	mul.f32 	%f112, %f110, %f110;
	fma.rn.f32 	%f113, %f109, %f109, %f112;
	fma.rn.f32 	%f114, %f111, %f111, %f113;
	sqrt.rn.f32 	%f23, %f114;
	setp.leu.f32 	%p12, %f23, 0f2EDBE6FF;
	@%p12 bra 	$L__BB2_20;
	ld.global.nc.f32 	%f115, [%rd9+4];
	mul.f32 	%f116, %f4, %f115;
	div.rn.f32 	%f117, %f116, %f23;
	add.f32 	%f141, %f141, %f117;
$L__BB2_20:
	add.s32 	%r31, %r31, 2;
$L__BB2_21:
	and.b32  	%r26, %r5, 1;
	setp.eq.b32 	%p13, %r26, 1;
	not.pred 	%p14, %p13;
	@%p14 bra 	$L__BB2_24;
	mul.wide.s32 	%rd32, %r31, 12;
	add.s64 	%rd33, %rd2, %rd32;
	ld.global.nc.f32 	%f118, [%rd33];
	ld.global.nc.f32 	%f119, [%rd33+4];
	ld.global.nc.f32 	%f120, [%rd33+8];
	mul.wide.s32 	%rd34, %r31, 4;
	add.s64 	%rd10, %rd1, %rd34;
	sub.f32 	%f121, %f1, %f118;
	sub.f32 	%f122, %f2, %f119;
	sub.f32 	%f123, %f3, %f120;
	mul.f32 	%f124, %f122, %f122;
	fma.rn.f32 	%f125, %f121, %f121, %f124;
	fma.rn.f32 	%f126, %f123, %f123, %f125;
	sqrt.rn.f32 	%f28, %f126;
	setp.leu.f32 	%p15, %f28, 0f2EDBE6FF;
	@%p15 bra 	$L__BB2_24;
	ld.global.nc.f32 	%f127, [%rd10];
	mul.f32 	%f128, %f4, %f127;
	div.rn.f32 	%f129, %f128, %f28;
	add.f32 	%f141, %f141, %f129;
$L__BB2_24:
	cvta.to.global.u64 	%rd35, %rd14;
	add.s64 	%rd37, %rd35, %rd22;
	st.global.f32 	[%rd37], %f141;
$L__BB2_25:
	ret;

}
	// .globl	_ZN8physgrad24memory_operations_kernelEPfi
.visible .entry _ZN8physgrad24memory_operations_kernelEPfi(
	.param .u64 .ptr .align 1 _ZN8physgrad24memory_operations_kernelEPfi_param_0,
	.param .u32 _ZN8physgrad24memory_operations_kernelEPfi_param_1
)
{
	.reg .pred 	%p<2>;
	.reg .b32 	%r<6>;
	.reg .b32 	%f<4>;
	.reg .b64 	%rd<5>;

	ld.param.u64 	%rd1, [_ZN8physgrad24memory_operations_kernelEPfi_param_0];
	ld.param.u32 	%r2, [_ZN8physgrad24memory_operations_kernelEPfi_param_1];
	mov.u32 	%r3, %ctaid.x;
	mov.u32 	%r4, %ntid.x;
	mov.u32 	%r5, %tid.x;
	mad.lo.s32 	%r1, %r3, %r4, %r5;
	setp.ge.s32 	%p1, %r1, %r2;
	@%p1 bra 	$L__BB3_2;
	cvta.to.global.u64 	%rd2, %rd1;
	mul.wide.s32 	%rd3, %r1, 4;
	add.s64 	%rd4, %rd2, %rd3;
	ld.global.f32 	%f1, [%rd4];
	cvt.rn.f32.s32 	%f2, %r1;
	fma.rn.f32 	%f3, %f1, 0f40000000, %f2;
	st.global.f32 	[%rd4], %f3;
$L__BB3_2:
	ret;

}


// ===== COMPILED SASS (sm_100) =====

	.target	sm_100

	.elftype	@"ET_EXEC"


//--------------------- .note.nv.tkinfo           --------------------------
	.section	.note.nv.tkinfo,"",@"SHT_NOTE"
	.sectionflags	@"SHF_NOTE_NV_TKINFO"
	.tkinfo
        /*0018*/ 	.word	0x00000002
        /*0030*/ 	.string	""
        /*0030*/ 	.string	"ptxas"
        /*0030*/ 	.string	"Cuda compilation tools, release 13.0, V13.0.88"
        /*0030*/ 	.string	"Build cuda_13.0.r13.0/compiler.36424714_0"
        /*0030*/ 	.string	"-arch sm_100 -m 64 "



//--------------------- .note.nv.cuinfo           --------------------------
	.section	.note.nv.cuinfo,"",@"SHT_NOTE"
	.sectionflags	@"SHF_NOTE_NV_CUINFO"
        /*0018*/ 	.short	0x0002
        /*001a*/ 	.short	0x0064
        /*001c*/ 	.short	0x0082
	.zero		2


//--------------------- .nv.info                  --------------------------
	.section	.nv.info,"",@"SHT_CUDA_INFO"
	.align	4


	//----- nvinfo : EIATTR_REGCOUNT
	.align		4
        /*0000*/ 	.byte	0x04, 0x2f
        /*0002*/ 	.short	(.L_1 - .L_0)
	.align		4
.L_0:
        /*0004*/ 	.word	index@(_ZN8physgrad25verlet_integration_kernelEP6float3S1_PKS0_PKffi)
        /*0008*/ 	.word	0x00000016


	//----- nvinfo : EIATTR_FRAME_SIZE
	.align		4
.L_1:
        /*000c*/ 	.byte	0x04, 0x11
        /*000e*/ 	.short	(.L_3 - .L_2)
	.align		4
.L_2:
        /*0010*/ 	.word	index@($__internal_4_$__cuda_sm20_rcp_rn_f32_slowpath)
        /*0014*/ 	.word	0x00000000


	//----- nvinfo : EIATTR_FRAME_SIZE
	.align		4
.L_3:
        /*0018*/ 	.byte	0x04, 0x11
        /*001a*/ 	.short	(.L_5 - .L_4)
	.align		4
.L_4:
        /*001c*/ 	.word	index@(_ZN8physgrad25verlet_integration_kernelEP6float3S1_PKS0_PKffi)
        /*0020*/ 	.word	0x00000000


	//----- nvinfo : EIATTR_REGCOUNT
	.align		4
.L_5:
        /*0024*/ 	.byte	0x04, 0x2f
        /*0026*/ 	.short	(.L_7 - .L_6)
	.align		4
.L_6:
        /*0028*/ 	.word	index@(_ZN8physgrad22classical_force_kernelEPK6float3PKfPS0_i)
        /*002c*/ 	.word	0x00000028


	//----- nvinfo : EIATTR_FRAME_SIZE
	.align		4
.L_7:
        /*0030*/ 	.byte	0x04, 0x11
        /*0032*/ 	.short	(.L_9 - .L_8)
	.align		4
.L_8:
        /*0034*/ 	.word	index@($__internal_3_$__cuda_sm3x_div_rn_noftz_f32_slowpath)
        /*0038*/ 	.word	0x00000000


	//----- nvinfo : EIATTR_FRAME_SIZE
	.align		4
.L_9:
        /*003c*/ 	.byte	0x04, 0x11
        /*003e*/ 	.short	(.L_11 - .L_10)
	.align		4
.L_10:
        /*0040*/ 	.word	index@($__internal_2_$__cuda_sm20_sqrt_rn_f32_slowpath)
        /*0044*/ 	.word	0x00000000


	//----- nvinfo : EIATTR_FRAME_SIZE
	.align		4
.L_11:
        /*0048*/ 	.byte	0x04, 0x11
        /*004a*/ 	.short	(.L_13 - .L_12)
	.align		4
.L_12:
        /*004c*/ 	.word	index@(_ZN8physgrad22classical_force_kernelEPK6float3PKfPS0_i)
        /*0050*/ 	.word	0x00000000


	//----- nvinfo : EIATTR_REGCOUNT
	.align		4
.L_13:
        /*0054*/ 	.byte	0x04, 0x2f
        /*0056*/ 	.short	(.L_15 - .L_14)
	.align		4
.L_14:
        /*0058*/ 	.word	index@(_ZN8physgrad23calculate_energy_kernelEPK6float3S2_PKfS4_PfS5_i)
        /*005c*/ 	.word	0x00000020


	//----- nvinfo : EIATTR_FRAME_SIZE
	.align		4
.L_15:
        /*0060*/ 	.byte	0x04, 0x11
        /*0062*/ 	.short	(.L_17 - .L_16)
	.align		4
.L_16:
        /*0064*/ 	.word	index@($__internal_1_$__cuda_sm3x_div_rn_noftz_f32_slowpath)
        /*0068*/ 	.word	0x00000000


	//----- nvinfo : EIATTR_FRAME_SIZE
	.align		4
.L_17:
        /*006c*/ 	.byte	0x04, 0x11
        /*006e*/ 	.short	(.L_19 - .L_18)
	.align		4
.L_18:
        /*0070*/ 	.word	index@($__internal_0_$__cuda_sm20_sqrt_rn_f32_slowpath)
        /*0074*/ 	.word	0x00000000


	//----- nvinfo : EIATTR_FRAME_SIZE
	.align		4
.L_19:
        /*0078*/ 	.byte	0x04, 0x11
        /*007a*/ 	.short	(.L_21 - .L_20)
	.align		4
.L_20:
        /*007c*/ 	.word	index@(_ZN8physgrad23calculate_energy_kernelEPK6float3S2_PKfS4_PfS5_i)
        /*0080*/ 	.word	0x00000000


	//----- nvinfo : EIATTR_REGCOUNT
	.align		4
.L_21:
        /*0084*/ 	.byte	0x04, 0x2f
        /*0086*/ 	.short	(.L_23 - .L_22)
	.align		4
.L_22:
        /*0088*/ 	.word	index@(_ZN8physgrad24memory_operations_kernelEPfi)
        /*008c*/ 	.word	0x00000008


	//----- nvinfo : EIATTR_FRAME_SIZE
	.align		4
.L_23:
        /*0090*/ 	.byte	0x04, 0x11
        /*0092*/ 	.short	(.L_25 - .L_24)
	.align		4
.L_24:
        /*0094*/ 	.word	index@(_ZN8physgrad24memory_operations_kernelEPfi)
        /*0098*/ 	.word	0x00000000


	//----- nvinfo : EIATTR_MIN_STACK_SIZE
	.align		4
.L_25:
        /*009c*/ 	.byte	0x04, 0x12
        /*009e*/ 	.short	(.L_27 - .L_26)
	.align		4
.L_26:
        /*00a0*/ 	.word	index@(_ZN8physgrad24memory_operations_kernelEPfi)
        /*00a4*/ 	.word	0x00000000


	//----- nvinfo : EIATTR_MIN_STACK_SIZE
	.align		4
.L_27:
        /*00a8*/ 	.byte	0x04, 0x12
        /*00aa*/ 	.short	(.L_29 - .L_28)
	.align		4
.L_28:
        /*00ac*/ 	.word	index@(_ZN8physgrad23calculate_energy_kernelEPK6float3S2_PKfS4_PfS5_i)
        /*00b0*/ 	.word	0x00000000


	//----- nvinfo : EIATTR_MIN_STACK_SIZE
	.align		4
.L_29:
        /*00b4*/ 	.byte	0x04, 0x12
        /*00b6*/ 	.short	(.L_31 - .L_30)
	.align		4
.L_30:
        /*00b8*/ 	.word	index@(_ZN8physgrad22classical_force_kernelEPK6float3PKfPS0_i)
        /*00bc*/ 	.word	0x00000000


	//----- nvinfo : EIATTR_MIN_STACK_SIZE
	.align		4
.L_31:
        /*00c0*/ 	.byte	0x04, 0x12
        /*00c2*/ 	.short	(.L_33 - .L_32)
	.align		4
.L_32:
        /*00c4*/ 	.word	index@(_ZN8physgrad25verlet_integration_kernelEP6float3S1_PKS0_PKffi)
        /*00c8*/ 	.word	0x00000000
.L_33:


//--------------------- .nv.compat                --------------------------
	.section	.nv.compat,"",@"SHT_CUDA_COMPAT_INFO"
	.align	4
        /*0000*/ 	.byte	0x02, 0x09, 0x00, 0x00, 0x02, 0x02, 0x01, 0x00, 0x02, 0x05, 0x05, 0x00, 0x03, 0x07, 0x01, 0x01
        /*0010*/ 	.byte	0x02, 0x03, 0x00, 0x00, 0x02, 0x06, 0x01, 0x00, 0x04, 0x0b, 0x08, 0x00, 0x01, 0x00, 0x00, 0x00
        /*0020*/ 	.byte	0x00, 0x00, 0x00, 0x00


//--------------------- .nv.info._ZN8physgrad24memory_operations_kernelEPfi --------------------------
	.section	.nv.info._ZN8physgrad24memory_operations_kernelEPfi,"",@"SHT_CUDA_INFO"
	.sectionflags	@""
	.align	4


	//----- nvinfo : EIATTR_CUDA_API_VERSION
	.align		4
        /*0000*/ 	.byte	0x04, 0x37
        /*0002*/ 	.short	(.L_35 - .L_34)
.L_34:
        /*0004*/ 	.word	0x00000082


	//----- nvinfo : EIATTR_KPARAM_INFO
	.align		4
.L_35:
        /*0008*/ 	.byte	0x04, 0x17
        /*000a*/ 	.short	(.L_37 - .L_36)
.L_36:
        /*000c*/ 	.word	0x00000000
        /*0010*/ 	.short	0x0001
        /*0012*/ 	.short	0x0008
        /*0014*/ 	.byte	0x00, 0xf0, 0x11, 0x00


	//----- nvinfo : EIATTR_KPARAM_INFO
	.align		4
.L_37:
        /*0018*/ 	.byte	0x04, 0x17
        /*001a*/ 	.short	(.L_39 - .L_38)
.L_38:
        /*001c*/ 	.word	0x00000000
        /*0020*/ 	.short	0x0000
        /*0022*/ 	.short	0x0000
        /*0024*/ 	.byte	0x00, 0xf5, 0x21, 0x00


	//----- nvinfo : EIATTR_SPARSE_MMA_MASK
	.align		4
.L_39:
        /*0028*/ 	.byte	0x03, 0x50
        /*002a*/ 	.short	0x0000


	//----- nvinfo : EIATTR_MAXREG_COUNT
	.align		4
        /*002c*/ 	.byte	0x03, 0x1b
        /*002e*/ 	.short	0x00ff


	//----- nvinfo : EIATTR_MERCURY_ISA_VERSION
	.align		4
        /*0030*/ 	.byte	0x03, 0x5f
        /*0032*/ 	.short	0x0101


	//----- nvinfo : EIATTR_VRC_CTA_INIT_COUNT
	.align		4
        /*0034*/ 	.byte	0x02, 0x4a
	.zero		1
	.zero		1


	//----- nvinfo : EIATTR_EXIT_INSTR_OFFSETS
	.align		4
        /*0038*/ 	.byte	0x04, 0x1c
        /*003a*/ 	.short	(.L_41 - .L_40)


	//   ....[0]....
.L_40:
        /*003c*/ 	.word	0x00000070


	//   ....[1]....
        /*0040*/ 	.word	0x000000f0


	//----- nvinfo : EIATTR_CBANK_PARAM_SIZE
	.align		4
.L_41:
        /*0044*/ 	.byte	0x03, 0x19
        /*0046*/ 	.short	0x000c


	//----- nvinfo : EIATTR_PARAM_CBANK
	.align		4
        /*0048*/ 	.byte	0x04, 0x0a
        /*004a*/ 	.short	(.L_43 - .L_42)
	.align		4
.L_42:
        /*004c*/ 	.word	index@(.nv.constant0._ZN8physgrad24memory_operations_kernelEPfi)
        /*0050*/ 	.short	0x0380
        /*0052*/ 	.short	0x000c


	//----- nvinfo : EIATTR_SW_WAR
	.align		4
.L_43:
        /*0054*/ 	.byte	0x04, 0x36
        /*0056*/ 	.short	(.L_45 - .L_44)
.L_44:
        /*0058*/ 	.word	0x00000008
.L_45:


//--------------------- .nv.info._ZN8physgrad23calculate_energy_kernelEPK6float3S2_PKfS4_PfS5_i --------------------------
	.section	.nv.info._ZN8physgrad23calculate_energy_kernelEPK6float3S2_PKfS4_PfS5_i,"",@"SHT_CUDA_INFO"
	.sectionflags	@""
	.align	4


	//----- nvinfo : EIATTR_CUDA_API_VERSION
	.align		4
        /*0000*/ 	.byte	0x04, 0x37
        /*0002*/ 	.short	(.L_47 - .L_46)
.L_46:
        /*0004*/ 	.word	0x00000082


	//----- nvinfo : EIATTR_KPARAM_INFO
	.align		4
.L_47:
        /*0008*/ 	.byte	0x04, 0x17
        /*000a*/ 	.short	(.L_49 - .L_48)
.L_48:
        /*000c*/ 	.word	0x00000000
        /*0010*/ 	.short	0x0006
        /*0012*/ 	.short	0x0030
        /*0014*/ 	.byte	0x00, 0xf0, 0x11, 0x00


	//----- nvinfo : EIATTR_KPARAM_INFO
	.align		4
.L_49:
        /*0018*/ 	.byte	0x04, 0x17
        /*001a*/ 	.short	(.L_51 - .L_50)
.L_50:
        /*001c*/ 	.word	0x00000000
        /*0020*/ 	.short	0x0005
        /*0022*/ 	.short	0x0028
        /*0024*/ 	.byte	0x00, 0xf5, 0x21, 0x00


	//----- nvinfo : EIATTR_KPARAM_INFO
	.align		4
.L_51:
        /*0028*/ 	.byte	0x04, 0x17
        /*002a*/ 	.short	(.L_53 - .L_52)
.L_52:
        /*002c*/ 	.word	0x00000000
        /*0030*/ 	.short	0x0004
        /*0032*/ 	.short	0x0020
        /*0034*/ 	.byte	0x00, 0xf5, 0x21, 0x00


	//----- nvinfo : EIATTR_KPARAM_INFO
	.align		4
.L_53:
        /*0038*/ 	.byte	0x04, 0x17
        /*003a*/ 	.short	(.L_55 - .L_54)
.L_54:
        /*003c*/ 	.word	0x00000000
        /*0040*/ 	.short	0x0003
        /*0042*/ 	.short	0x0018
        /*0044*/ 	.byte	0x00, 0xf5, 0x21, 0x00


	//----- nvinfo : EIATTR_KPARAM_INFO
	.align		4
.L_55:
        /*0048*/ 	.byte	0x04, 0x17
        /*004a*/ 	.short	(.L_57 - .L_56)
.L_56:
        /*004c*/ 	.word	0x00000000
        /*0050*/ 	.short	0x0002
        /*0052*/ 	.short	0x0010
        /*0054*/ 	.byte	0x00, 0xf5, 0x21, 0x00


	//----- nvinfo : EIATTR_KPARAM_INFO
	.align		4
.L_57:
        /*0058*/ 	.byte	0x04, 0x17
        /*005a*/ 	.short	(.L_59 - .L_58)
.L_58:
        /*005c*/ 	.word	0x00000000
        /*0060*/ 	.short	0x0001
        /*0062*/ 	.short	0x0008
        /*0064*/ 	.byte	0x00, 0xf5, 0x21, 0x00


	//----- nvinfo : EIATTR_KPARAM_INFO
	.align		4
.L_59:
        /*0068*/ 	.byte	0x04, 0x17
        /*006a*/ 	.short	(.L_61 - .L_60)
.L_60:
        /*006c*/ 	.word	0x00000000
        /*0070*/ 	.short	0x0000
        /*0072*/ 	.short	0x0000
        /*0074*/ 	.byte	0x00, 0xf5, 0x21, 0x00


	//----- nvinfo : EIATTR_SPARSE_MMA_MASK
	.align		4
.L_61:
        /*0078*/ 	.byte	0x03, 0x50
        /*007a*/ 	.short	0x0000


	//----- nvinfo : EIATTR_MAXREG_COUNT
	.align		4
        /*007c*/ 	.byte	0x03, 0x1b
        /*007e*/ 	.short	0x00ff


	//----- nvinfo : EIATTR_MERCURY_ISA_VERSION
	.align		4
        /*0080*/ 	.byte	0x03, 0x5f
        /*0082*/ 	.short	0x0101


	//----- nvinfo : EIATTR_VRC_CTA_INIT_COUNT
	.align		4
        /*0084*/ 	.byte	0x02, 0x4a
	.zero		1
	.zero		1


	//----- nvinfo : EIATTR_EXIT_INSTR_OFFSETS
	.align		4
        /*0088*/ 	.byte	0x04, 0x1c
        /*008a*/ 	.short	(.L_63 - .L_62)


	//   ....[0]....
.L_62:
        /*008c*/ 	.word	0x00000080


	//   ....[1]....
        /*0090*/ 	.word	0x00001880


	//----- nvinfo : EIATTR_CRS_STACK_SIZE
	.align		4
.L_63:
        /*0094*/ 	.byte	0x04, 0x1e
        /*0096*/ 	.short	(.L_65 - .L_64)
.L_64:
        /*0098*/ 	.word	0x00000000


	//----- nvinfo : EIATTR_CBANK_PARAM_SIZE
	.align		4
.L_65:
        /*009c*/ 	.byte	0x03, 0x19
        /*009e*/ 	.short	0x0034


	//----- nvinfo : EIATTR_PARAM_CBANK
	.align		4
        /*00a0*/ 	.byte	0x04, 0x0a
        /*00a2*/ 	.short	(.L_67 - .L_66)
	.align		4
.L_66:
        /*00a4*/ 	.word	index@(.nv.constant0._ZN8physgrad23calculate_energy_kernelEPK6float3S2_PKfS4_PfS5_i)
        /*00a8*/ 	.short	0x0380
        /*00aa*/ 	.short	0x0034


	//----- nvinfo : EIATTR_SW_WAR
	.align		4
.L_67:
        /*00ac*/ 	.byte	0x04, 0x36
        /*00ae*/ 	.short	(.L_69 - .L_68)
.L_68:
        /*00b0*/ 	.word	0x00000008
.L_69:


//--------------------- .nv.info._ZN8physgrad22classical_force_kernelEPK6float3PKfPS0_i --------------------------
	.section	.nv.info._ZN8physgrad22classical_force_kernelEPK6float3PKfPS0_i,"",@"SHT_CUDA_INFO"
	.sectionflags	@""
	.align	4


	//----- nvinfo : EIATTR_CUDA_API_VERSION
	.align		4
        /*0000*/ 	.byte	0x04, 0x37
        /*0002*/ 	.short	(.L_71 - .L_70)
.L_70:
        /*0004*/ 	.word	0x00000082


	//----- nvinfo : EIATTR_KPARAM_INFO
	.align		4
.L_71:
        /*0008*/ 	.byte	0x04, 0x17
        /*000a*/ 	.short	(.L_73 - .L_72)
.L_72:
        /*000c*/ 	.word	0x00000000
        /*0010*/ 	.short	0x0003
        /*0012*/ 	.short	0x0018
        /*0014*/ 	.byte	0x00, 0xf0, 0x11, 0x00


	//----- nvinfo : EIATTR_KPARAM_INFO
	.align		4
.L_73:
        /*0018*/ 	.byte	0x04, 0x17
        /*001a*/ 	.short	(.L_75 - .L_74)
.L_74:
        /*001c*/ 	.word	0x00000000
        /*0020*/ 	.short	0x0002
        /*0022*/ 	.short	0x0010
        /*0024*/ 	.byte	0x00, 0xf5, 0x21, 0x00


	//----- nvinfo : EIATTR_KPARAM_INFO
	.align		4
.L_75:
        /*0028*/ 	.byte	0x04, 0x17
        /*002a*/ 	.short	(.L_77 - .L_76)
.L_76:
        /*002c*/ 	.word	0x00000000
        /*0030*/ 	.short	0x0001
        /*0032*/ 	.short	0x0008
        /*0034*/ 	.byte	0x00, 0xf5, 0x21, 0x00


	//----- nvinfo : EIATTR_KPARAM_INFO
	.align		4
.L_77:
        /*0038*/ 	.byte	0x04, 0x17
        /*003a*/ 	.short	(.L_79 - .L_78)
.L_78:
        /*003c*/ 	.word	0x00000000
        /*0040*/ 	.short	0x0000
        /*0042*/ 	.short	0x0000
        /*0044*/ 	.byte	0x00, 0xf5, 0x21, 0x00


	//----- nvinfo : EIATTR_SPARSE_MMA_MASK
	.align		4
.L_79:
        /*0048*/ 	.byte	0x03, 0x50
        /*004a*/ 	.short	0x0000


	//----- nvinfo : EIATTR_MAXREG_COUNT
	.align		4
        /*004c*/ 	.byte	0x03, 0x1b
        /*004e*/ 	.short	0x00ff


	//----- nvinfo : EIATTR_MERCURY_ISA_VERSION
	.align		4
        /*0050*/ 	.byte	0x03, 0x5f
        /*0052*/ 	.short	0x0101


	//----- nvinfo : EIATTR_VRC_CTA_INIT_COUNT
	.align		4
        /*0054*/ 	.byte	0x02, 0x4a
	.zero		1
	.zero		1


	//----- nvinfo : EIATTR_EXIT_INSTR_OFFSETS
	.align		4
        /*0058*/ 	.byte	0x04, 0x1c
        /*005a*/ 	.short	(.L_81 - .L_80)


	//   ....[0]....
.L_80:
        /*005c*/ 	.word	0x00000070


	//   ....[1]....
        /*0060*/ 	.word	0x00005d20


	//----- nvinfo : EIATTR_CRS_STACK_SIZE
	.align		4
.L_81:
        /*0064*/ 	.byte	0x04, 0x1e
        /*0066*/ 	.short	(.L_83 - .L_82)
.L_82:
        /*0068*/ 	.word	0x00000000


	//----- nvinfo : EIATTR_CBANK_PARAM_SIZE
	.align		4
.L_83:
        /*006c*/ 	.byte	0x03, 0x19
        /*006e*/ 	.short	0x001c


	//----- nvinfo : EIATTR_PARAM_CBANK
	.align		4
        /*0070*/ 	.byte	0x04, 0x0a
        /*0072*/ 	.short	(.L_85 - .L_84)
	.align		4
.L_84:
        /*0074*/ 	.word	index@(.nv.constant0._ZN8physgrad22classical_force_kernelEPK6float3PKfPS0_i)
        /*0078*/ 	.short	0x0380
        /*007a*/ 	.short	0x001c


	//----- nvinfo : EIATTR_SW_WAR
	.align		4
.L_85:
        /*007c*/ 	.byte	0x04, 0x36
        /*007e*/ 	.short	(.L_87 - .L_86)
.L_86:
        /*0080*/ 	.word	0x00000008
.L_87:


//--------------------- .nv.info._ZN8physgrad25verlet_integration_kernelEP6float3S1_PKS0_PKffi --------------------------
	.section	.nv.info._ZN8physgrad25verlet_integration_kernelEP6float3S1_PKS0_PKffi,"",@"SHT_CUDA_INFO"
	.sectionflags	@""
	.align	4


	//----- nvinfo : EIATTR_CUDA_API_VERSION
	.align		4
        /*0000*/ 	.byte	0x04, 0x37
        /*0002*/ 	.short	(.L_89 - .L_88)
.L_88:
        /*0004*/ 	.word	0x00000082


	//----- nvinfo : EIATTR_KPARAM_INFO
	.align		4
.L_89:
        /*0008*/ 	.byte	0x04, 0x17
        /*000a*/ 	.short	(.L_91 - .L_90)
.L_90:
        /*000c*/ 	.word	0x00000000
        /*0010*/ 	.short	0x0005
        /*0012*/ 	.short	0x0024
        /*0014*/ 	.byte	0x00, 0xf0, 0x11, 0x00


	//----- nvinfo : EIATTR_KPARAM_INFO
	.align		4
.L_91:
        /*0018*/ 	.byte	0x04, 0x17
        /*001a*/ 	.short	(.L_93 - .L_92)
.L_92:
        /*001c*/ 	.word	0x00000000
        /*0020*/ 	.short	0x0004
        /*0022*/ 	.short	0x0020
        /*0024*/ 	.byte	0x00, 0xf0, 0x11, 0x00


	//----- nvinfo : EIATTR_KPARAM_INFO
	.align		4
.L_93:
        /*0028*/ 	.byte	0x04, 0x17
        /*002a*/ 	.short	(.L_95 - .L_94)
.L_94:
        /*002c*/ 	.word	0x00000000
        /*0030*/ 	.short	0x0003
        /*0032*/ 	.short	0x0018
        /*0034*/ 	.byte	0x00, 0xf5, 0x21, 0x00


	//----- nvinfo : EIATTR_KPARAM_INFO
	.align		4
.L_95:
        /*0038*/ 	.byte	0x04, 0x17
        /*003a*/ 	.short	(.L_97 - .L_96)
.L_96:
        /*003c*/ 	.word	0x00000000
        /*0040*/ 	.short	0x0002
        /*0042*/ 	.short	0x0010
        /*0044*/ 	.byte	0x00, 0xf5, 0x21, 0x00


	//----- nvinfo : EIATTR_KPARAM_INFO
	.align		4
.L_97:
        /*0048*/ 	.byte	0x04, 0x17
        /*004a*/ 	.short	(.L_99 - .L_98)
.L_98:
        /*004c*/ 	.word	0x00000000
        /*0050*/ 	.short	0x0001
        /*0052*/ 	.short	0x0008
        /*0054*/ 	.byte	0x00, 0xf5, 0x21, 0x00


	//----- nvinfo : EIATTR_KPARAM_INFO
	.align		4
.L_99:
        /*0058*/ 	.byte	0x04, 0x17
        /*005a*/ 	.short	(.L_101 - .L_100)
.L_100:
        /*005c*/ 	.word	0x00000000
        /*0060*/ 	.short	0x0000
        /*0062*/ 	.short	0x0000
        /*0064*/ 	.byte	0x00, 0xf5, 0x21, 0x00


	//----- nvinfo : EIATTR_SPARSE_MMA_MASK
	.align		4
.L_101:
        /*0068*/ 	.byte	0x03, 0x50
        /*006a*/ 	.short	0x0000


	//----- nvinfo : EIATTR_MAXREG_COUNT
	.align		4
        /*006c*/ 	.byte	0x03, 0x1b
        /*006e*/ 	.short	0x00ff


	//----- nvinfo : EIATTR_MERCURY_ISA_VERSION
	.align		4
        /*0070*/ 	.byte	0x03, 0x5f
        /*0072*/ 	.short	0x0101


	//----- nvinfo : EIATTR_VRC_CTA_INIT_COUNT
	.align		4
        /*0074*/ 	.byte	0x02, 0x4a
	.zero		1
	.zero		1


	//----- nvinfo : EIATTR_EXIT_INSTR_OFFSETS
	.align		4
        /*0078*/ 	.byte	0x04, 0x1c
        /*007a*/ 	.short	(.L_103 - .L_102)


	//   ....[0]....
.L_102:
        /*007c*/ 	.word	0x00000070


	//   ....[1]....
        /*0080*/ 	.word	0x000004a0


	//----- nvinfo : EIATTR_CRS_STACK_SIZE
	.align		4
.L_103:
        /*0084*/ 	.byte	0x04, 0x1e
        /*0086*/ 	.short	(.L_105 - .L_104)
.L_104:
        /*0088*/ 	.word	0x00000000


	//----- nvinfo : EIATTR_CBANK_PARAM_SIZE
	.align		4
.L_105:
        /*008c*/ 	.byte	0x03, 0x19
        /*008e*/ 	.short	0x0028


	//----- nvinfo : EIATTR_PARAM_CBANK
	.align		4
        /*0090*/ 	.byte	0x04, 0x0a
        /*0092*/ 	.short	(.L_107 - .L_106)
	.align		4
.L_106:
        /*0094*/ 	.word	index@(.nv.constant0._ZN8physgrad25verlet_integration_kernelEP6float3S1_PKS0_PKffi)
        /*0098*/ 	.short	0x0380
        /*009a*/ 	.short	0x0028


	//----- nvinfo : EIATTR_SW_WAR
	.align		4
.L_107:
        /*009c*/ 	.byte	0x04, 0x36
        /*009e*/ 	.short	(.L_109 - .L_108)
.L_108:
        /*00a0*/ 	.word	0x00000008
.L_109:


//--------------------- .nv.callgraph             --------------------------
	.section	.nv.callgraph,"",@"SHT_CUDA_CALLGRAPH"
	.align	4
	.sectionentsize	8
	.align		4
        /*0000*/ 	.word	0x00000000
	.align		4
        /*0004*/ 	.word	0xffffffff
	.align		4
        /*0008*/ 	.word	0x00000000
	.align		4
        /*000c*/ 	.word	0xfffffffe
	.align		4
        /*0010*/ 	.word	0x00000000
	.align		4
        /*0014*/ 	.word	0xfffffffd
	.align		4
        /*0018*/ 	.word	0x00000000
	.align		4
        /*001c*/ 	.word	0xfffffffc


//--------------------- .text._ZN8physgrad24memory_operations_kernelEPfi --------------------------
	.section	.text._ZN8physgrad24memory_operations_kernelEPfi,"ax",@progbits
	.align	128
        .global         _ZN8physgrad24memory_operations_kernelEPfi
        .type           _ZN8physgrad24memory_operations_kernelEPfi,@function
        .size           _ZN8physgrad24memory_operations_kernelEPfi,(.L_x_302 - _ZN8physgrad24memory_operations_kernelEPfi)
        .other          _ZN8physgrad24memory_operations_kernelEPfi,@"STO_CUDA_ENTRY STV_DEFAULT"
_ZN8physgrad24memory_operations_kernelEPfi:
.text._ZN8physgrad24memory_operations_kernelEPfi:
[----:B------:R-:W-:Y:S01]  /*0000*/  LDC R1, c[0x0][0x37c] ;  /* 0x0000df00ff017b82 */ /* 0x000fe20000000800 */
[----:B------:R-:W0:Y:S07]  /*0010*/  S2R R0, SR_TID.X ;  /* 0x0000000000007919 */ /* 0x000e2e0000002100 */
[----:B------:R-:W0:Y:S01]  /*0020*/  S2UR UR4, SR_CTAID.X ;  /* 0x00000000000479c3 */ /* 0x000e220000002500 */
[----:B------:R-:W1:Y:S07]  /*0030*/  LDCU UR5, c[0x0][0x388] ;  /* 0x00007100ff0577ac */ /* 0x000e6e0008000800 */
[----:B------:R-:W0:Y:S02]  /*0040*/  LDC R5, c[0x0][0x360] ;  /* 0x0000d800ff057b82 */ /* 0x000e240000000800 */
[----:B0-----:R-:W-:-:S05]  /*0050*/  IMAD R5, R5, UR4, R0 ;  /* 0x0000000405057c24 */ /* 0x001fca000f8e0200 */
[----:B-1----:R-:W-:-:S13]  /*0060*/  ISETP.GE.AND P0, PT, R5, UR5, PT ;  /* 0x0000000505007c0c */ /* 0x002fda000bf06270 */
[----:B------:R-:W-:Y:S05]  /*0070*/  @P0 EXIT ;  /* 0x000000000000094d */ /* 0x000fea0003800000 */
[----:B------:R-:W0:Y:S01]  /*0080*/  LDC.64 R2, c[0x0][0x380] ;  /* 0x0000e000ff027b82 */ /* 0x000e220000000a00 */
[----:B------:R-:W1:Y:S01]  /*0090*/  LDCU.64 UR4, c[0x0][0x358] ;  /* 0x00006b00ff0477ac */ /* 0x000e620008000a00 */
[----:B0-----:R-:W-:-:S05]  /*00a0*/  IMAD.WIDE R2, R5, 0x4, R2 ;  /* 0x0000000405027825 */ /* 0x001fca00078e0202 */
[----:B-1----:R-:W2:Y:S01]  /*00b0*/  LDG.E R0, desc[UR4][R2.64] ;  /* 0x0000000402007981 */ /* 0x002ea2000c1e1900 */
[----:B------:R-:W-:-:S05]  /*00c0*/  I2FP.F32.S32 R5, R5 ;  /* 0x0000000500057245 */ /* 0x000fca0000201400 */
[----:B--2---:R-:W-:-:S05]  /*00d0*/  FFMA R5, R0, 2, R5 ;  /* 0x4000000000057823 */ /* 0x004fca0000000005 */
[----:B------:R-:W-:Y:S01]  /*00e0*/  STG.E desc[UR4][R2.64], R5 ;  /* 0x0000000502007986 */ /* 0x000fe2000c101904 */
[----:B------:R-:W-:Y:S05]  /*00f0*/  EXIT ;  /* 0x000000000000794d */ /* 0x000fea0003800000 */
.L_x_0:
[----:B------:R-:W-:-:S00]  /*0100*/  BRA `(.L_x_0) ;  /* 0xfffffffc00fc7947 */ /* 0x000fc0000383ffff */
[----:B------:R-:W-:-:S00]  /*0110*/  NOP ;  /* 0x0000000000007918 */ /* 0x000fc00000000000 */
        /* <DEDUP_REMOVED lines=14> */
.L_x_302:


//--------------------- .text._ZN8physgrad23calculate_energy_kernelEPK6float3S2_PKfS4_PfS5_i --------------------------
	.section	.text._ZN8physgrad23calculate_energy_kernelEPK6float3S2_PKfS4_PfS5_i,"ax",@progbits
	.align	128
        .global         _ZN8physgrad23calculate_energy_kernelEPK6float3S2_PKfS4_PfS5_i
        .type           _ZN8physgrad23calculate_energy_kernelEPK6float3S2_PKfS4_PfS5_i,@function
        .size           _ZN8physgrad23calculate_energy_kernelEPK6float3S2_PKfS4_PfS5_i,(.L_x_298 - _ZN8physgrad23calculate_energy_kernelEPK6float3S2_PKfS4_PfS5_i)
        .other          _ZN8physgrad23calculate_energy_kernelEPK6float3S2_PKfS4_PfS5_i,@"STO_CUDA_ENTRY STV_DEFAULT"
_ZN8physgrad23calculate_energy_kernelEPK6float3S2_PKfS4_PfS5_i:
.text._ZN8physgrad23calculate_energy_kernelEPK6float3S2_PKfS4_PfS5_i:
[----:B------:R-:W-:Y:S01]  /*0000*/  LDC R1, c[0x0][0x37c] ;  /* 0x0000df00ff017b82 */ /* 0x000fe20000000800 */
[----:B------:R-:W0:Y:S07]  /*0010*/  S2R R4, SR_TID.X ;  /* 0x0000000000047919 */ /* 0x000e2e0000002100 */
[----:B------:R-:W1:Y:S01]  /*0020*/  S2UR UR4, SR_CTAID.X ;  /* 0x00000000000479c3 */ /* 0x000e620000002500 */
[----:B------:R-:W1:Y:S07]  /*0030*/  LDCU UR5, c[0x0][0x360] ;  /* 0x00006c00ff0577ac */ /* 0x000e6e0008000800 */
[----:B------:R-:W2:Y:S01]  /*0040*/  LDC R0, c[0x0][0x3b0] ;  /* 0x0000ec00ff007b82 */ /* 0x000ea20000000800 */
[----:B-1----:R-:W-:-:S06]  /*0050*/  UIMAD UR4, UR4, UR5, URZ ;  /* 0x00000005040472a4 */ /* 0x002fcc000f8e02ff */
[----:B0-----:R-:W-:-:S04]  /*0060*/  IADD3 R25, PT, PT, R4, UR4, RZ ;  /* 0x0000000404197c10 */ /* 0x001fc8000fffe0ff */
[----:B--2---:R-:W-:-:S13]  /*0070*/  ISETP.GE.AND P0, PT, R25, R0, PT ;  /* 0x000000001900720c */ /* 0x004fda0003f06270 */
[----:B------:R-:W-:Y:S05]  /*0080*/  @P0 EXIT ;  /* 0x000000000000094d */ /* 0x000fea0003800000 */
[----:B------:R-:W0:Y:S01]  /*0090*/  LDC.64 R2, c[0x0][0x388] ;  /* 0x0000e200ff027b82 */ /* 0x000e220000000a00 */
[----:B------:R-:W1:Y:S07]  /*00a0*/  LDCU.64 UR6, c[0x0][0x358] ;  /* 0x00006b00ff0677ac */ /* 0x000e6e0008000a00 */
[----:B------:R-:W2:Y:S08]  /*00b0*/  LDC.64 R6, c[0x0][0x390] ;  /* 0x0000e400ff067b82 */ /* 0x000eb00000000a00 */
[----:B------:R-:W3:Y:S01]  /*00c0*/  LDC.64 R10, c[0x0][0x3a0] ;  /* 0x0000e800ff0a7b82 */ /* 0x000ee20000000a00 */
[----:B0-----:R-:W-:-:S07]  /*00d0*/  IMAD.WIDE R2, R25, 0xc, R2 ;  /* 0x0000000c19027825 */ /* 0x001fce00078e0202 */
[----:B------:R-:W0:Y:S01]  /*00e0*/  LDC.64 R14, c[0x0][0x380] ;  /* 0x0000e000ff0e7b82 */ /* 0x000e220000000a00 */
[----:B-1----:R-:W4:Y:S01]  /*00f0*/  LDG.E.CONSTANT R8, desc[UR6][R2.64+0x4] ;  /* 0x0000040602087981 */ /* 0x002f22000c1e9900 */
[----:B--2---:R-:W-:-:S03]  /*0100*/  IMAD.WIDE R6, R25, 0x4, R6 ;  /* 0x0000000419067825 */ /* 0x004fc600078e0206 */
[----:B------:R-:W2:Y:S04]  /*0110*/  LDG.E.CONSTANT R5, desc[UR6][R2.64] ;  /* 0x0000000602057981 */ /* 0x000ea8000c1e9900 */
[----:B------:R-:W5:Y:S04]  /*0120*/  LDG.E.CONSTANT R9, desc[UR6][R2.64+0x8] ;  /* 0x0000080602097981 */ /* 0x000f68000c1e9900 */
[----:B------:R-:W5:Y:S01]  /*0130*/  LDG.E.CONSTANT R6, desc[UR6][R6.64] ;  /* 0x0000000606067981 */ /* 0x000f62000c1e9900 */
[C---:B---3--:R-:W-:Y:S01]  /*0140*/  IMAD.WIDE R10, R25.reuse, 0x4, R10 ;  /* 0x00000004190a7825 */ /* 0x048fe200078e020a */
[----:B------:R-:W-:-:S04]  /*0150*/  IADD3 R17, PT, PT, R25, 0x1, RZ ;  /* 0x0000000119117810 */ /* 0x000fc80007ffe0ff */
[----:B------:R-:W-:Y:S01]  /*0160*/  ISETP.GE.AND P0, PT, R17, R0, PT ;  /* 0x000000001100720c */ /* 0x000fe20003f06270 */
[----:B------:R-:W-:Y:S01]  /*0170*/  BSSY.RECONVERGENT B2, `(.L_x_1) ;  /* 0x000016d000027945 */ /* 0x000fe20003800200 */
[----:B----4-:R-:W-:-:S04]  /*0180*/  FMUL R8, R8, R8 ;  /* 0x0000000808087220 */ /* 0x010fc80000400000 */
[----:B--2---:R-:W-:-:S04]  /*0190*/  FFMA R8, R5, R5, R8 ;  /* 0x0000000505087223 */ /* 0x004fc80000000008 */
[----:B-----5:R-:W-:Y:S01]  /*01a0*/  FFMA R8, R9, R9, R8 ;  /* 0x0000000909087223 */ /* 0x020fe20000000008 */
[----:B------:R-:W-:-:S04]  /*01b0*/  FMUL R5, R6, 0.5 ;  /* 0x3f00000006057820 */ /* 0x000fc80000400000 */
[----:B------:R-:W-:-:S05]  /*01c0*/  FMUL R5, R8, R5 ;  /* 0x0000000508057220 */ /* 0x000fca0000400000 */
[----:B------:R1:W-:Y:S01]  /*01d0*/  STG.E desc[UR6][R10.64], R5 ;  /* 0x000000050a007986 */ /* 0x0003e2000c101906 */
[----:B------:R-:W-:Y:S01]  /*01e0*/  HFMA2 R9, -RZ, RZ, 0, 0 ;  /* 0x00000000ff097431 */ /* 0x000fe200000001ff */
[----:B------:R-:W-:Y:S01]  /*01f0*/  MOV R8, R25 ;  /* 0x0000001900087202 */ /* 0x000fe20000000f00 */
[----:B0-----:R-:W-:Y:S06]  /*0200*/  @P0 BRA `(.L_x_2) ;  /* 0x00000014008c0947 */ /* 0x001fec0003800000 */
[----:B------:R-:W0:Y:S01]  /*0210*/  LDC.64 R12, c[0x0][0x398] ;  /* 0x0000e600ff0c7b82 */ /* 0x000e220000000a00 */
[----:B------:R-:W-:Y:S01]  /*0220*/  SHF.R.S32.HI R2, RZ, 0x1f, R25 ;  /* 0x0000001fff027819 */ /* 0x000fe20000011419 */
[----:B------:R-:W-:-:S05]  /*0230*/  IMAD.WIDE R14, R25, 0xc, R14 ;  /* 0x0000000c190e7825 */ /* 0x000fca00078e020e */
[----:B------:R2:W5:Y:S04]  /*0240*/  LDG.E.CONSTANT R7, desc[UR6][R14.64] ;  /* 0x000000060e077981 */ /* 0x000568000c1e9900 */
[----:B------:R2:W5:Y:S04]  /*0250*/  LDG.E.CONSTANT R6, desc[UR6][R14.64+0x4] ;  /* 0x000004060e067981 */ /* 0x000568000c1e9900 */
[----:B-1----:R2:W5:Y:S01]  /*0260*/  LDG.E.CONSTANT R5, desc[UR6][R14.64+0x8] ;  /* 0x000008060e057981 */ /* 0x002562000c1e9900 */
[----:B0-----:R-:W-:-:S04]  /*0270*/  LEA R10, P0, R25, R12, 0x2 ;  /* 0x0000000c190a7211 */ /* 0x001fc800078010ff */
[----:B------:R-:W-:-:S06]  /*0280*/  LEA.HI.X R11, R25, R13, R2, 0x2, P0 ;  /* 0x0000000d190b7211 */ /* 0x000fcc00000f1402 */
[----:B------:R-:W3:Y:S01]  /*0290*/  LDG.E.CONSTANT R11, desc[UR6][R10.64] ;  /* 0x000000060a0b7981 */ /* 0x000ee2000c1e9900 */
[----:B------:R-:W-:-:S04]  /*02a0*/  IADD3 R2, PT, PT, -R25, -0x2, R0 ;  /* 0xfffffffe19027810 */ /* 0x000fc80007ffe100 */
[----:B------:R-:W-:Y:S01]  /*02b0*/  ISETP.GE.U32.AND P0, PT, R2, 0x3, PT ;  /* 0x000000030200780c */ /* 0x000fe20003f06070 */
[----:B------:R-:W-:Y:S01]  /*02c0*/  ULOP3.LUT UR5, URZ, UR4, URZ, 0x33, !UPT ;  /* 0x00000004ff057292 */ /* 0x000fe2000f8e33ff */
[----:B------:R-:W-:Y:S01]  /*02d0*/  BSSY.RECONVERGENT B1, `(.L_x_3) ;  /* 0x00000c5000017945 */ /* 0x000fe20003800200 */
[----:B------:R-:W-:-:S04]  /*02e0*/  MOV R2, R17 ;  /* 0x0000001100027202 */ /* 0x000fc80000000f00 */
[----:B------:R-:W-:Y:S02]  /*02f0*/  IADD3 R4, PT, PT, -R4, UR5, R0 ;  /* 0x0000000504047c10 */ /* 0x000fe4000fffe100 */
[----:B------:R-:W-:Y:S02]  /*0300*/  MOV R9, RZ ;  /* 0x000000ff00097202 */ /* 0x000fe40000000f00 */
[----:B------:R-:W-:Y:S01]  /*0310*/  LOP3.LUT R26, R4, 0x3, RZ, 0xc0, !PT ;  /* 0x00000003041a7812 */ /* 0x000fe200078ec0ff */
[----:B---3--:R-:W-:Y:S01]  /*0320*/  FMUL R11, R11, 8.98755174400000000000e+09 ;  /* 0x5005ecca0b0b7820 */ /* 0x008fe20000400000 */
[----:B--2---:R-:W-:Y:S06]  /*0330*/  @!P0 BRA `(.L_x_4) ;  /* 0x0000000800f88947 */ /* 0x004fec0003800000 */
[----:B------:R-:W0:Y:S01]  /*0340*/  LDC.64 R14, c[0x0][0x380] ;  /* 0x0000e000ff0e7b82 */ /* 0x000e220000000a00 */
[----:B------:R-:W-:Y:S01]  /*0350*/  IADD3 R12, P1, PT, R12, 0x8, RZ ;  /* 0x000000080c0c7810 */ /* 0x000fe20007f3e0ff */
[----:B------:R-:W-:Y:S01]  /*0360*/  HFMA2 R9, -RZ, RZ, 0, 0 ;  /* 0x00000000ff097431 */ /* 0x000fe200000001ff */
[----:B------:R-:W-:Y:S01]  /*0370*/  LOP3.LUT R27, R4, 0xfffffffc, RZ, 0xc0, !PT ;  /* 0xfffffffc041b7812 */ /* 0x000fe200078ec0ff */
[----:B------:R-:W-:Y:S01]  /*0380*/  BSSY.RECONVERGENT B0, `(.L_x_5) ;  /* 0x00000b8000007945 */ /* 0x000fe20003800200 */
[----:B------:R-:W-:Y:S02]  /*0390*/  IADD3.X R13, PT, PT, RZ, R13, RZ, P1, !PT ;  /* 0x0000000dff0d7210 */ /* 0x000fe40000ffe4ff */
[----:B------:R-:W-:Y:S02]  /*03a0*/  IADD3 R27, PT, PT, -R27, RZ, RZ ;  /* 0x000000ff1b1b7210 */ /* 0x000fe40007ffe1ff */
[----:B0-----:R-:W-:-:S04]  /*03b0*/  IADD3 R14, P0, PT, R14, 0x18, RZ ;  /* 0x000000180e0e7810 */ /* 0x001fc80007f1e0ff */
[----:B------:R-:W-:-:S09]  /*03c0*/  IADD3.X R15, PT, PT, RZ, R15, RZ, P0, !PT ;  /* 0x0000000fff0f7210 */ /* 0x000fd200007fe4ff */
.L_x_34:
[----:B------:R-:W-:-:S05]  /*03d0*/  IMAD.WIDE R16, R2, 0xc, R14 ;  /* 0x0000000c02107825 */ /* 0x000fca00078e020e */
[----:B------:R-:W2:Y:S04]  /*03e0*/  LDG.E.CONSTANT R3, desc[UR6][R16.64+-0x14] ;  /* 0xffffec0610037981 */ /* 0x000ea8000c1e9900 */
[----:B------:R-:W3:Y:S04]  /*03f0*/  LDG.E.CONSTANT R0, desc[UR6][R16.64+-0x18] ;  /* 0xffffe80610007981 */ /* 0x000ee8000c1e9900 */
[----:B------:R-:W4:Y:S01]  /*0400*/  LDG.E.CONSTANT R10, desc[UR6][R16.64+-0x10] ;  /* 0xfffff006100a7981 */ /* 0x000f22000c1e9900 */
[----:B------:R-:W-:Y:S01]  /*0410*/  IADD3 R27, PT, PT, R27, 0x4, RZ ;  /* 0x000000041b1b7810 */ /* 0x000fe20007ffe0ff */
[----:B------:R-:W-:Y:S01]  /*0420*/  BSSY.RECONVERGENT B3, `(.L_x_6) ;  /* 0x0000015000037945 */ /* 0x000fe20003800200 */
[----:B------:R-:W-:-:S02]  /*0430*/  IMAD.WIDE R18, R2, 0x4, R12 ;  /* 0x0000000402127825 */ /* 0x000fc400078e020c */
[----:B------:R-:W-:Y:S02]  /*0440*/  ISETP.NE.AND P2, PT, R27, RZ, PT ;  /* 0x000000ff1b00720c */ /* 0x000fe40003f45270 */
[----:B--2--5:R-:W-:Y:S01]  /*0450*/  FADD R3, R6, -R3 ;  /* 0x8000000306037221 */ /* 0x024fe20000000000 */
[----:B---3--:R-:W-:-:S03]  /*0460*/  FADD R0, R7, -R0 ;  /* 0x8000000007007221 */ /* 0x008fc60000000000 */
[----:B------:R-:W-:Y:S01]  /*0470*/  FMUL R3, R3, R3 ;  /* 0x0000000303037220 */ /* 0x000fe20000400000 */
[----:B----4-:R-:W-:-:S03]  /*0480*/  FADD R10, R5, -R10 ;  /* 0x8000000a050a7221 */ /* 0x010fc60000000000 */
[----:B------:R-:W-:-:S04]  /*0490*/  FFMA R3, R0, R0, R3 ;  /* 0x0000000000037223 */ /* 0x000fc80000000003 */
[----:B------:R-:W-:-:S04]  /*04a0*/  FFMA R20, R10, R10, R3 ;  /* 0x0000000a0a147223 */ /* 0x000fc80000000003 */
[----:B------:R0:W1:Y:S01]  /*04b0*/  MUFU.RSQ R21, R20 ;  /* 0x0000001400157308 */ /* 0x0000620000001400 */
[----:B------:R-:W-:-:S04]  /*04c0*/  IADD3 R0, PT, PT, R20, -0xd000000, RZ ;  /* 0xf300000014007810 */ /* 0x000fc80007ffe0ff */
[----:B------:R-:W-:-:S13]  /*04d0*/  ISETP.GT.U32.AND P0, PT, R0, 0x727fffff, PT ;  /* 0x727fffff0000780c */ /* 0x000fda0003f04070 */
[----:B01----:R-:W-:Y:S05]  /*04e0*/  @!P0 BRA `(.L_x_7) ;  /* 0x0000000000108947 */ /* 0x003fea0003800000 */
[----:B------:R-:W-:Y:S02]  /*04f0*/  MOV R0, R20 ;  /* 0x0000001400007202 */ /* 0x000fe40000000f00 */
[----:B------:R-:W-:-:S07]  /*0500*/  MOV R20, 0x520 ;  /* 0x0000052000147802 */ /* 0x000fce0000000f00 */
[----:B------:R-:W-:Y:S05]  /*0510*/  CALL.REL.NOINC `($__internal_0_$__cuda_sm20_sqrt_rn_f32_slowpath) ;  /* 0x0000001000dc7944 */ /* 0x000fea0003c00000 */
[----:B------:R-:W-:Y:S05]  /*0520*/  BRA `(.L_x_8) ;  /* 0x0000000000107947 */ /* 0x000fea0003800000 */
.L_x_7:
[----:B------:R-:W-:Y:S01]  /*0530*/  FMUL.FTZ R3, R20, R21 ;  /* 0x0000001514037220 */ /* 0x000fe20000410000 */
[----:B------:R-:W-:-:S03]  /*0540*/  FMUL.FTZ R10, R21, 0.5 ;  /* 0x3f000000150a7820 */ /* 0x000fc60000410000 */
[----:B------:R-:W-:-:S04]  /*0550*/  FFMA R0, -R3, R3, R20 ;  /* 0x0000000303007223 */ /* 0x000fc80000000114 */
[----:B------:R-:W-:-:S07]  /*0560*/  FFMA R3, R0, R10, R3 ;  /* 0x0000000a00037223 */ /* 0x000fce0000000003 */
.L_x_8:
[----:B------:R-:W-:Y:S05]  /*0570*/  BSYNC.RECONVERGENT B3 ;  /* 0x0000000000037941 */ /* 0x000fea0003800200 */
.L_x_6:
[----:B------:R-:W-:Y:S01]  /*0580*/  FSETP.GT.AND P0, PT, R3, 1.00000001335143196e-10, PT ;  /* 0x2edbe6ff0300780b */ /* 0x000fe20003f04000 */
[----:B------:R-:W-:-:S12]  /*0590*/  BSSY.RECONVERGENT B5, `(.L_x_9) ;  /* 0x0000012000057945 */ /* 0x000fd80003800200 */
[----:B------:R-:W-:Y:S05]  /*05a0*/  @!P0 BRA `(.L_x_10) ;  /* 0x0000000000408947 */ /* 0x000fea0003800000 */
[----:B------:R-:W2:Y:S01]  /*05b0*/  LDG.E.CONSTANT R0, desc[UR6][R18.64+-0x8] ;  /* 0xfffff80612007981 */ /* 0x000ea2000c1e9900 */
[----:B------:R-:W0:Y:S01]  /*05c0*/  MUFU.RCP R10, R3 ;  /* 0x00000003000a7308 */ /* 0x000e220000001000 */
[----:B------:R-:W-:Y:S01]  /*05d0*/  BSSY.RECONVERGENT B6, `(.L_x_11) ;  /* 0x000000c000067945 */ /* 0x000fe20003800200 */
[----:B0-----:R-:W-:-:S04]  /*05e0*/  FFMA R21, R10, -R3, 1 ;  /* 0x3f8000000a157423 */ /* 0x001fc80000000803 */
[----:B------:R-:W-:Y:S01]  /*05f0*/  FFMA R21, R10, R21, R10 ;  /* 0x000000150a157223 */ /* 0x000fe2000000000a */
[----:B--2---:R-:W-:-:S04]  /*0600*/  FMUL R0, R11, R0 ;  /* 0x000000000b007220 */ /* 0x004fc80000400000 */
[----:B------:R-:W0:Y:S01]  /*0610*/  FCHK P0, R0, R3 ;  /* 0x0000000300007302 */ /* 0x000e220000000000 */
[----:B------:R-:W-:-:S04]  /*0620*/  FFMA R10, R0, R21, RZ ;  /* 0x00000015000a7223 */ /* 0x000fc800000000ff */
[----:B------:R-:W-:-:S04]  /*0630*/  FFMA R20, R10, -R3, R0 ;  /* 0x800000030a147223 */ /* 0x000fc80000000000 */
[----:B------:R-:W-:Y:S01]  /*0640*/  FFMA R10, R21, R20, R10 ;  /* 0x00000014150a7223 */ /* 0x000fe2000000000a */
[----:B0-----:R-:W-:Y:S06]  /*0650*/  @!P0 BRA `(.L_x_12) ;  /* 0x00000000000c8947 */ /* 0x001fec0003800000 */
[----:B------:R-:W-:-:S07]  /*0660*/  MOV R10, 0x680 ;  /* 0x00000680000a7802 */ /* 0x000fce0000000f00 */
[----:B------:R-:W-:Y:S05]  /*0670*/  CALL.REL.NOINC `($__internal_1_$__cuda_sm3x_div_rn_noftz_f32_slowpath) ;  /* 0x0000001000dc7944 */ /* 0x000fea0003c00000 */
[----:B------:R-:W-:-:S07]  /*0680*/  MOV R10, R0 ;  /* 0x00000000000a7202 */ /* 0x000fce0000000f00 */
.L_x_12:
[----:B------:R-:W-:Y:S05]  /*0690*/  BSYNC.RECONVERGENT B6 ;  /* 0x0000000000067941 */ /* 0x000fea0003800200 */
.L_x_11:
[----:B------:R-:W-:-:S07]  /*06a0*/  FADD R9, R9, R10 ;  /* 0x0000000a09097221 */ /* 0x000fce0000000000 */
.L_x_10:
[----:B------:R-:W-:Y:S05]  /*06b0*/  BSYNC.RECONVERGENT B5 ;  /* 0x0000000000057941 */ /* 0x000fea0003800200 */
.L_x_9:
[----:B------:R-:W2:Y:S04]  /*06c0*/  LDG.E.CONSTANT R3, desc[UR6][R16.64+-0x8] ;  /* 0xfffff80610037981 */ /* 0x000ea8000c1e9900 */
[----:B------:R-:W3:Y:S04]  /*06d0*/  LDG.E.CONSTANT R0, desc[UR6][R16.64+-0xc] ;  /* 0xfffff40610007981 */ /* 0x000ee8000c1e9900 */
[----:B------:R-:W4:Y:S01]  /*06e0*/  LDG.E.CONSTANT R10, desc[UR6][R16.64+-0x4] ;  /* 0xfffffc06100a7981 */ /* 0x000f22000c1e9900 */
[----:B------:R-:W-:Y:S01]  /*06f0*/  BSSY.RECONVERGENT B3, `(.L_x_13) ;  /* 0x0000013000037945 */ /* 0x000fe20003800200 */
[----:B--2---:R-:W-:Y:S01]  /*0700*/  FADD R3, R6, -R3 ;  /* 0x8000000306037221 */ /* 0x004fe20000000000 */
        /* <DEDUP_REMOVED lines=13> */
.L_x_14:
[----:B------:R-:W-:Y:S01]  /*07e0*/  FMUL.FTZ R3, R20, R21 ;  /* 0x0000001514037220 */ /* 0x000fe20000410000 */
[----:B------:R-:W-:-:S03]  /*07f0*/  FMUL.FTZ R10, R21, 0.5 ;  /* 0x3f000000150a7820 */ /* 0x000fc60000410000 */
[----:B------:R-:W-:-:S04]  /*0800*/  FFMA R0, -R3, R3, R20 ;  /* 0x0000000303007223 */ /* 0x000fc80000000114 */
[----:B------:R-:W-:-:S07]  /*0810*/  FFMA R3, R0, R10, R3 ;  /* 0x0000000a00037223 */ /* 0x000fce0000000003 */
.L_x_15:
[----:B------:R-:W-:Y:S05]  /*0820*/  BSYNC.RECONVERGENT B3 ;  /* 0x0000000000037941 */ /* 0x000fea0003800200 */
.L_x_13:
        /* <DEDUP_REMOVED lines=17> */
.L_x_19:
[----:B------:R-:W-:Y:S05]  /*0940*/  BSYNC.RECONVERGENT B6 ;  /* 0x0000000000067941 */ /* 0x000fea0003800200 */
.L_x_18:
[----:B------:R-:W-:-:S07]  /*0950*/  FADD R9, R9, R10 ;  /* 0x0000000a09097221 */ /* 0x000fce0000000000 */
.L_x_17:
[----:B------:R-:W-:Y:S05]  /*0960*/  BSYNC.RECONVERGENT B5 ;  /* 0x0000000000057941 */ /* 0x000fea0003800200 */
.L_x_16:
        /* <DEDUP_REMOVED lines=18> */
.L_x_21:
[----:B------:R-:W-:Y:S01]  /*0a90*/  FMUL.FTZ R3, R20, R21 ;  /* 0x0000001514037220 */ /* 0x000fe20000410000 */
[----:B------:R-:W-:-:S03]  /*0aa0*/  FMUL.FTZ R10, R21, 0.5 ;  /* 0x3f000000150a7820 */ /* 0x000fc60000410000 */
[----:B------:R-:W-:-:S04]  /*0ab0*/  FFMA R0, -R3, R3, R20 ;  /* 0x0000000303007223 */ /* 0x000fc80000000114 */
[----:B------:R-:W-:-:S07]  /*0ac0*/  FFMA R3, R0, R10, R3 ;  /* 0x0000000a00037223 */ /* 0x000fce0000000003 */
.L_x_22:
[----:B------:R-:W-:Y:S05]  /*0ad0*/  BSYNC.RECONVERGENT B3 ;  /* 0x0000000000037941 */ /* 0x000fea0003800200 */
.L_x_20:
        /* <DEDUP_REMOVED lines=17> */
.L_x_26:
[----:B------:R-:W-:Y:S05]  /*0bf0*/  BSYNC.RECONVERGENT B6 ;  /* 0x0000000000067941 */ /* 0x000fea0003800200 */
.L_x_25:
[----:B------:R-:W-:-:S07]  /*0c00*/  FADD R9, R9, R10 ;  /* 0x0000000a09097221 */ /* 0x000fce0000000000 */
.L_x_24:
[----:B------:R-:W-:Y:S05]  /*0c10*/  BSYNC.RECONVERGENT B5 ;  /* 0x0000000000057941 */ /* 0x000fea0003800200 */
.L_x_23:
        /* <DEDUP_REMOVED lines=18> */
.L_x_28:
[----:B------:R-:W-:Y:S01]  /*0d40*/  FMUL.FTZ R3, R20, R21 ;  /* 0x0000001514037220 */ /* 0x000fe20000410000 */
[----:B------:R-:W-:-:S03]  /*0d50*/  FMUL.FTZ R10, R21, 0.5 ;  /* 0x3f000000150a7820 */ /* 0x000fc60000410000 */
[----:B------:R-:W-:-:S04]  /*0d60*/  FFMA R0, -R3, R3, R20 ;  /* 0x0000000303007223 */ /* 0x000fc80000000114 */
[----:B------:R-:W-:-:S07]  /*0d70*/  FFMA R3, R0, R10, R3 ;  /* 0x0000000a00037223 */ /* 0x000fce0000000003 */
.L_x_29:
[----:B------:R-:W-:Y:S05]  /*0d80*/  BSYNC.RECONVERGENT B3 ;  /* 0x0000000000037941 */ /* 0x000fea0003800200 */
.L_x_27:
        /* <DEDUP_REMOVED lines=17> */
.L_x_33:
[----:B------:R-:W-:Y:S05]  /*0ea0*/  BSYNC.RECONVERGENT B6 ;  /* 0x0000000000067941 */ /* 0x000fea0003800200 */
.L_x_32:
[----:B------:R-:W-:-:S07]  /*0eb0*/  FADD R9, R9, R10 ;  /* 0x0000000a09097221 */ /* 0x000fce0000000000 */
.L_x_31:
[----:B------:R-:W-:Y:S05]  /*0ec0*/  BSYNC.RECONVERGENT B5 ;  /* 0x0000000000057941 */ /* 0x000fea0003800200 */
.L_x_30:
[----:B------:R-:W-:Y:S02]  /*0ed0*/  IADD3 R2, PT, PT, R2, 0x4, RZ ;  /* 0x0000000402027810 */ /* 0x000fe40007ffe0ff */
[----:B------:R-:W-:Y:S01]  /*0ee0*/  IADD3 R25, PT, PT, R25, 0x4, RZ ;  /* 0x0000000419197810 */ /* 0x000fe20007ffe0ff */
[----:B------:R-:W-:Y:S06]  /*0ef0*/  @P2 BRA `(.L_x_34) ;  /* 0xfffffff400342947 */ /* 0x000fec000383ffff */
[----:B------:R-:W-:Y:S05]  /*0f00*/  BSYNC.RECONVERGENT B0 ;  /* 0x0000000000007941 */ /* 0x000fea0003800200 */
.L_x_5:
[----:B------:R-:W-:-:S07]  /*0f10*/  IADD3 R2, PT, PT, R25, 0x1, RZ ;  /* 0x0000000119027810 */ /* 0x000fce0007ffe0ff */
.L_x_4:
[----:B------:R-:W-:Y:S05]  /*0f20*/  BSYNC.RECONVERGENT B1 ;  /* 0x0000000000017941 */ /* 0x000fea0003800200 */
.L_x_3:
[----:B------:R-:W-:-:S13]  /*0f30*/  ISETP.NE.AND P0, PT, R26, RZ, PT ;  /* 0x000000ff1a00720c */ /* 0x000fda0003f05270 */
[----:B------:R-:W-:Y:S05]  /*0f40*/  @!P0 BRA `(.L_x_2) ;  /* 0x00000008003c8947 */ /* 0x000fea0003800000 */
[----:B------:R-:W-:Y:S01]  /*0f50*/  ISETP.NE.AND P0, PT, R26, 0x1, PT ;  /* 0x000000011a00780c */ /* 0x000fe20003f05270 */
[----:B------:R-:W-:-:S12]  /*0f60*/  BSSY.RECONVERGENT B0, `(.L_x_35) ;  /* 0x000005d000007945 */ /* 0x000fd80003800200 */
[----:B------:R-:W-:Y:S05]  /*0f70*/  @!P0 BRA `(.L_x_36) ;  /* 0x00000004006c8947 */ /* 0x000fea0003800000 */
[----:B------:R-:W0:Y:S08]  /*0f80*/  LDC.64 R14, c[0x0][0x380] ;  /* 0x0000e000ff0e7b82 */ /* 0x000e300000000a00 */
[----:B------:R-:W1:Y:S01]  /*0f90*/  LDC.64 R12, c[0x0][0x398] ;  /* 0x0000e600ff0c7b82 */ /* 0x000e620000000a00 */
[----:B0-----:R-:W-:-:S05]  /*0fa0*/  IMAD.WIDE R14, R2, 0xc, R14 ;  /* 0x0000000c020e7825 */ /* 0x001fca00078e020e */
[----:B------:R-:W2:Y:S04]  /*0fb0*/  LDG.E.CONSTANT R3, desc[UR6][R14.64+0x4] ;  /* 0x000004060e037981 */ /* 0x000ea8000c1e9900 */
[----:B------:R-:W3:Y:S04]  /*0fc0*/  LDG.E.CONSTANT R0, desc[UR6][R14.64] ;  /* 0x000000060e007981 */ /* 0x000ee8000c1e9900 */
[----:B------:R-:W4:Y:S01]  /*0fd0*/  LDG.E.CONSTANT R10, desc[UR6][R14.64+0x8] ;  /* 0x000008060e0a7981 */ /* 0x000f22000c1e9900 */
[----:B------:R-:W-:Y:S01]  /*0fe0*/  BSSY.RECONVERGENT B1, `(.L_x_37) ;  /* 0x0000014000017945 */ /* 0x000fe20003800200 */
[----:B-1----:R-:W-:-:S04]  /*0ff0*/  IMAD.WIDE R12, R2, 0x4, R12 ;  /* 0x00000004020c7825 */ /* 0x002fc800078e020c */
        /* <DEDUP_REMOVED lines=14> */
.L_x_38:
[----:B------:R-:W-:Y:S01]  /*10e0*/  FMUL.FTZ R3, R16, R17 ;  /* 0x0000001110037220 */ /* 0x000fe20000410000 */
[----:B------:R-:W-:-:S03]  /*10f0*/  FMUL.FTZ R10, R17, 0.5 ;  /* 0x3f000000110a7820 */ /* 0x000fc60000410000 */
[----:B------:R-:W-:-:S04]  /*1100*/  FFMA R0, -R3, R3, R16 ;  /* 0x0000000303007223 */ /* 0x000fc80000000110 */
[----:B------:R-:W-:-:S07]  /*1110*/  FFMA R3, R0, R10, R3 ;  /* 0x0000000a00037223 */ /* 0x000fce0000000003 */
.L_x_39:
[----:B------:R-:W-:Y:S05]  /*1120*/  BSYNC.RECONVERGENT B1 ;  /* 0x0000000000017941 */ /* 0x000fea0003800200 */
.L_x_37:
        /* <DEDUP_REMOVED lines=17> */
.L_x_43:
[----:B------:R-:W-:Y:S05]  /*1240*/  BSYNC.RECONVERGENT B5 ;  /* 0x0000000000057941 */ /* 0x000fea0003800200 */
.L_x_42:
[----:B------:R-:W-:-:S07]  /*1250*/  FADD R9, R9, R10 ;  /* 0x0000000a09097221 */ /* 0x000fce0000000000 */
.L_x_41:
[----:B------:R-:W-:Y:S05]  /*1260*/  BSYNC.RECONVERGENT B1 ;  /* 0x0000000000017941 */ /* 0x000fea0003800200 */
.L_x_40:
        /* <DEDUP_REMOVED lines=18> */
.L_x_45:
[----:B------:R-:W-:Y:S01]  /*1390*/  FMUL.FTZ R3, R16, R17 ;  /* 0x0000001110037220 */ /* 0x000fe20000410000 */
[----:B------:R-:W-:-:S03]  /*13a0*/  FMUL.FTZ R10, R17, 0.5 ;  /* 0x3f000000110a7820 */ /* 0x000fc60000410000 */
[----:B------:R-:W-:-:S04]  /*13b0*/  FFMA R0, -R3, R3, R16 ;  /* 0x0000000303007223 */ /* 0x000fc80000000110 */
[----:B------:R-:W-:-:S07]  /*13c0*/  FFMA R3, R0, R10, R3 ;  /* 0x0000000a00037223 */ /* 0x000fce0000000003 */
.L_x_46:
[----:B------:R-:W-:Y:S05]  /*13d0*/  BSYNC.RECONVERGENT B1 ;  /* 0x0000000000017941 */ /* 0x000fea0003800200 */
.L_x_44:
        /* <DEDUP_REMOVED lines=17> */
.L_x_50:
[----:B------:R-:W-:Y:S05]  /*14f0*/  BSYNC.RECONVERGENT B5 ;  /* 0x0000000000057941 */ /* 0x000fea0003800200 */
.L_x_49:
[----:B------:R-:W-:-:S07]  /*1500*/  FADD R9, R9, R10 ;  /* 0x0000000a09097221 */ /* 0x000fce0000000000 */
.L_x_48:
[----:B------:R-:W-:Y:S05]  /*1510*/  BSYNC.RECONVERGENT B1 ;  /* 0x0000000000017941 */ /* 0x000fea0003800200 */
.L_x_47:
[----:B------:R-:W-:-:S07]  /*1520*/  IADD3 R2, PT, PT, R2, 0x2, RZ ;  /* 0x0000000202027810 */ /* 0x000fce0007ffe0ff */
.L_x_36:
[----:B------:R-:W-:Y:S05]  /*1530*/  BSYNC.RECONVERGENT B0 ;  /* 0x0000000000007941 */ /* 0x000fea0003800200 */
.L_x_35:
[----:B------:R-:W-:-:S04]  /*1540*/  LOP3.LUT R4, R4, 0x1, RZ, 0xc0, !PT ;  /* 0x0000000104047812 */ /* 0x000fc800078ec0ff */
[----:B------:R-:W-:-:S13]  /*1550*/  ISETP.NE.U32.AND P0, PT, R4, 0x1, PT ;  /* 0x000000010400780c */ /* 0x000fda0003f05070 */
[----:B------:R-:W-:Y:S05]  /*1560*/  @P0 BRA `(.L_x_2) ;  /* 0x0000000000b40947 */ /* 0x000fea0003800000 */
[----:B------:R-:W0:Y:S02]  /*1570*/  LDC.64 R12, c[0x0][0x380] ;  /* 0x0000e000ff0c7b82 */ /* 0x000e240000000a00 */
[----:B0-----:R-:W-:-:S05]  /*1580*/  IMAD.WIDE R12, R2, 0xc, R12 ;  /* 0x0000000c020c7825 */ /* 0x001fca00078e020c */
[----:B------:R-:W2:Y:S04]  /*1590*/  LDG.E.CONSTANT R3, desc[UR6][R12.64+0x4] ;  /* 0x000004060c037981 */ /* 0x000ea8000c1e9900 */
[----:B------:R-:W3:Y:S04]  /*15a0*/  LDG.E.CONSTANT R0, desc[UR6][R12.64] ;  /* 0x000000060c007981 */ /* 0x000ee8000c1e9900 */
[----:B------:R-:W4:Y:S01]  /*15b0*/  LDG.E.CONSTANT R4, desc[UR6][R12.64+0x8] ;  /* 0x000008060c047981 */ /* 0x000f22000c1e9900 */
[----:B------:R-:W-:Y:S01]  /*15c0*/  BSSY.RECONVERGENT B0, `(.L_x_51) ;  /* 0x0000015000007945 */ /* 0x000fe20003800200 */
[----:B--2--5:R-:W-:Y:S01]  /*15d0*/  FADD R3, R6, -R3 ;  /* 0x8000000306037221 */ /* 0x024fe20000000000 */
[----:B---3--:R-:W-:-:S03]  /*15e0*/  FADD R0, R7, -R0 ;  /* 0x8000000007007221 */ /* 0x008fc60000000000 */
[----:B------:R-:W-:Y:S01]  /*15f0*/  FMUL R3, R3, R3 ;  /* 0x0000000303037220 */ /* 0x000fe20000400000 */
[----:B------:R-:W0:Y:S01]  /*1600*/  LDC.64 R6, c[0x0][0x398] ;  /* 0x0000e600ff067b82 */ /* 0x000e220000000a00 */
[----:B----4-:R-:W-:Y:S02]  /*1610*/  FADD R4, R5, -R4 ;  /* 0x8000000405047221 */ /* 0x010fe40000000000 */
[----:B------:R-:W-:-:S04]  /*1620*/  FFMA R3, R0, R0, R3 ;  /* 0x0000000000037223 */ /* 0x000fc80000000003 */
[----:B------:R-:W-:-:S04]  /*1630*/  FFMA R10, R4, R4, R3 ;  /* 0x00000004040a7223 */ /* 0x000fc80000000003 */
[----:B------:R1:W2:Y:S01]  /*1640*/  MUFU.RSQ R15, R10 ;  /* 0x0000000a000f7308 */ /* 0x0002a20000001400 */
[----:B------:R-:W-:-:S04]  /*1650*/  IADD3 R0, PT, PT, R10, -0xd000000, RZ ;  /* 0xf30000000a007810 */ /* 0x000fc80007ffe0ff */
[----:B------:R-:W-:Y:S01]  /*1660*/  ISETP.GT.U32.AND P0, PT, R0, 0x727fffff, PT ;  /* 0x727fffff0000780c */ /* 0x000fe20003f04070 */
[----:B0-----:R-:W-:-:S12]  /*1670*/  IMAD.WIDE R4, R2, 0x4, R6 ;  /* 0x0000000402047825 */ /* 0x001fd800078e0206 */
[----:B-12---:R-:W-:Y:S05]  /*1680*/  @!P0 BRA `(.L_x_52) ;  /* 0x0000000000108947 */ /* 0x006fea0003800000 */
[----:B------:R-:W-:Y:S02]  /*1690*/  MOV R0, R10 ;  /* 0x0000000a00007202 */ /* 0x000fe40000000f00 */
[----:B------:R-:W-:-:S07]  /*16a0*/  MOV R20, 0x16c0 ;  /* 0x000016c000147802 */ /* 0x000fce0000000f00 */
[----:B------:R-:W-:Y:S05]  /*16b0*/  CALL.REL.NOINC `($__internal_0_$__cuda_sm20_sqrt_rn_f32_slowpath) ;  /* 0x0000000000747944 */ /* 0x000fea0003c00000 */
[----:B------:R-:W-:Y:S05]  /*16c0*/  BRA `(.L_x_53) ;  /* 0x0000000000107947 */ /* 0x000fea0003800000 */
.L_x_52:
[----:B------:R-:W-:Y:S01]  /*16d0*/  FMUL.FTZ R3, R10, R15 ;  /* 0x0000000f0a037220 */ /* 0x000fe20000410000 */
[----:B------:R-:W-:-:S03]  /*16e0*/  FMUL.FTZ R2, R15, 0.5 ;  /* 0x3f0000000f027820 */ /* 0x000fc60000410000 */
[----:B------:R-:W-:-:S04]  /*16f0*/  FFMA R0, -R3, R3, R10 ;  /* 0x0000000303007223 */ /* 0x000fc8000000010a */
[----:B------:R-:W-:-:S07]  /*1700*/  FFMA R3, R0, R2, R3 ;  /* 0x0000000200037223 */ /* 0x000fce0000000003 */
.L_x_53:
[----:B------:R-:W-:Y:S05]  /*1710*/  BSYNC.RECONVERGENT B0 ;  /* 0x0000000000007941 */ /* 0x000fea0003800200 */
.L_x_51:
[----:B------:R-:W-:-:S13]  /*1720*/  FSETP.GT.AND P0, PT, R3, 1.00000001335143196e-10, PT ;  /* 0x2edbe6ff0300780b */ /* 0x000fda0003f04000 */
        /* <DEDUP_REMOVED lines=15> */
.L_x_55:
[----:B------:R-:W-:Y:S05]  /*1820*/  BSYNC.RECONVERGENT B0 ;  /* 0x0000000000007941 */ /* 0x000fea0003800200 */
.L_x_54:
[----:B------:R-:W-:-:S07]  /*1830*/  FADD R9, R9, R2 ;  /* 0x0000000209097221 */ /* 0x000fce0000000000 */
.L_x_2:
[----:B------:R-:W-:Y:S05]  /*1840*/  BSYNC.RECONVERGENT B2 ;  /* 0x0000000000027941 */ /* 0x000fea0003800200 */
.L_x_1:
[----:B------:R-:W0:Y:S02]  /*1850*/  LDC.64 R2, c[0x0][0x3a8] ;  /* 0x0000ea00ff027b82 */ /* 0x000e240000000a00 */
[----:B0-----:R-:W-:-:S05]  /*1860*/  IMAD.WIDE R2, R8, 0x4, R2 ;  /* 0x0000000408027825 */ /* 0x001fca00078e0202 */
[----:B------:R-:W-:Y:S01]  /*1870*/  STG.E desc[UR6][R2.64], R9 ;  /* 0x0000000902007986 */ /* 0x000fe2000c101906 */
[----:B------:R-:W-:Y:S05]  /*1880*/  EXIT ;  /* 0x000000000000794d */ /* 0x000fea0003800000 */
        .weak           $__internal_0_$__cuda_sm20_sqrt_rn_f32_slowpath
        .type           $__internal_0_$__cuda_sm20_sqrt_rn_f32_slowpath,@function
        .size           $__internal_0_$__cuda_sm20_sqrt_rn_f32_slowpath,($__internal_1_$__cuda_sm3x_div_rn_noftz_f32_slowpath - $__internal_0_$__cuda_sm20_sqrt_rn_f32_slowpath)
$__internal_0_$__cuda_sm20_sqrt_rn_f32_slowpath:
[----:B------:R-:W-:-:S13]  /*1890*/  LOP3.LUT P0, RZ, R0, 0x7fffffff, RZ, 0xc0, !PT ;  /* 0x7fffffff00ff7812 */ /* 0x000fda000780c0ff */
[----:B------:R-:W-:Y:S01]  /*18a0*/  @!P0 MOV R21, R0 ;  /* 0x0000000000158202 */ /* 0x000fe20000000f00 */
[----:B------:R-:W-:Y:S06]  /*18b0*/  @!P0 BRA `(.L_x_56) ;  /* 0x0000000000408947 */ /* 0x000fec0003800000 */
[----:B------:R-:W-:-:S13]  /*18c0*/  FSETP.GEU.FTZ.AND P0, PT, R0, RZ, PT ;  /* 0x000000ff0000720b */ /* 0x000fda0003f1e000 */
[----:B------:R-:W-:Y:S01]  /*18d0*/  @!P0 MOV R21, 0x7fffffff ;  /* 0x7fffffff00158802 */ /* 0x000fe20000000f00 */
[----:B------:R-:W-:Y:S06]  /*18e0*/  @!P0 BRA `(.L_x_56) ;  /* 0x0000000000348947 */ /* 0x000fec0003800000 */
[----:B------:R-:W-:-:S13]  /*18f0*/  FSETP.GTU.FTZ.AND P0, PT, |R0|, +INF , PT ;  /* 0x7f8000000000780b */ /* 0x000fda0003f1c200 */
[----:B------:R-:W-:Y:S01]  /*1900*/  @P0 FADD.FTZ R21, R0, 1 ;  /* 0x3f80000000150421 */ /* 0x000fe20000010000 */
[----:B------:R-:W-:Y:S06]  /*1910*/  @P0 BRA `(.L_x_56) ;  /* 0x0000000000280947 */ /* 0x000fec0003800000 */
[----:B------:R-:W-:-:S13]  /*1920*/  FSETP.NEU.FTZ.AND P0, PT, |R0|, +INF , PT ;  /* 0x7f8000000000780b */ /* 0x000fda0003f1d200 */
[----:B------:R-:W-:-:S04]  /*1930*/  @P0 FFMA R22, R0, 1.84467440737095516160e+19, RZ ;  /* 0x5f80000000160823 */ /* 0x000fc800000000ff */
[----:B------:R-:W0:Y:S02]  /*1940*/  @P0 MUFU.RSQ R23, R22 ;  /* 0x0000001600170308 */ /* 0x000e240000001400 */
[----:B0-----:R-:W-:Y:S01]  /*1950*/  @P0 FMUL.FTZ R3, R22, R23 ;  /* 0x0000001716030220 */ /* 0x001fe20000410000 */
[----:B------:R-:W-:-:S03]  /*1960*/  @P0 FMUL.FTZ R10, R23, 0.5 ;  /* 0x3f000000170a0820 */ /* 0x000fc60000410000 */
[----:B------:R-:W-:-:S04]  /*1970*/  @P0 FADD.FTZ R21, -R3, -RZ ;  /* 0x800000ff03150221 */ /* 0x000fc80000010100 */
[----:B------:R-:W-:Y:S01]  /*1980*/  @P0 FFMA R24, R3, R21, R22 ;  /* 0x0000001503180223 */ /* 0x000fe20000000016 */
[----:B------:R-:W-:-:S03]  /*1990*/  @!P0 MOV R21, R0 ;  /* 0x0000000000158202 */ /* 0x000fc60000000f00 */
[----:B------:R-:W-:-:S04]  /*19a0*/  @P0 FFMA R10, R24, R10, R3 ;  /* 0x0000000a180a0223 */ /* 0x000fc80000000003 */
[----:B------:R-:W-:-:S07]  /*19b0*/  @P0 FMUL.FTZ R21, R10, 2.3283064365386962891e-10 ;  /* 0x2f8000000a150820 */ /* 0x000fce0000410000 */
.L_x_56:
[----:B------:R-:W-:Y:S01]  /*19c0*/  MOV R3, R21 ;  /* 0x0000001500037202 */ /* 0x000fe20000000f00 */
[----:B------:R-:W-:-:S04]  /*19d0*/  HFMA2 R21, -RZ, RZ, 0, 0 ;  /* 0x00000000ff157431 */ /* 0x000fc800000001ff */
[----:B------:R-:W-:Y:S05]  /*19e0*/  RET.REL.NODEC R20 `(_ZN8physgrad23calculate_energy_kernelEPK6float3S2_PKfS4_PfS5_i) ;  /* 0xffffffe414847950 */ /* 0x000fea0003c3ffff */
        .weak           $__internal_1_$__cuda_sm3x_div_rn_noftz_f32_slowpath
        .type           $__internal_1_$__cuda_sm3x_div_rn_noftz_f32_slowpath,@function
        .size           $__internal_1_$__cuda_sm3x_div_rn_noftz_f32_slowpath,(.L_x_298 - $__internal_1_$__cuda_sm3x_div_rn_noftz_f32_slowpath)
$__internal_1_$__cuda_sm3x_div_rn_noftz_f32_slowpath:
[----:B------:R-:W-:Y:S01]  /*19f0*/  SHF.R.U32.HI R20, RZ, 0x17, R3 ;  /* 0x00000017ff147819 */ /* 0x000fe20000011603 */
[----:B------:R-:W-:Y:S01]  /*1a00*/  BSSY.RECONVERGENT B3, `(.L_x_57) ;  /* 0x0000062000037945 */ /* 0x000fe20003800200 */
[----:B------:R-:W-:Y:S02]  /*1a10*/  SHF.R.U32.HI R22, RZ, 0x17, R0 ;  /* 0x00000017ff167819 */ /* 0x000fe40000011600 */
[----:B------:R-:W-:Y:S02]  /*1a20*/  LOP3.LUT R20, R20, 0xff, RZ, 0xc0, !PT ;  /* 0x000000ff14147812 */ /* 0x000fe400078ec0ff */
[----:B------:R-:W-:Y:S02]  /*1a30*/  LOP3.LUT R22, R22, 0xff, RZ, 0xc0, !PT ;  /* 0x000000ff16167812 */ /* 0x000fe400078ec0ff */
[----:B------:R-:W-:Y:S02]  /*1a40*/  IADD3 R21, PT, PT, R20, -0x1, RZ ;  /* 0xffffffff14157810 */ /* 0x000fe40007ffe0ff */
[----:B------:R-:W-:-:S02]  /*1a50*/  IADD3 R23, PT, PT, R22, -0x1, RZ ;  /* 0xffffffff16177810 */ /* 0x000fc40007ffe0ff */
[----:B------:R-:W-:-:S04]  /*1a60*/  ISETP.GT.U32.AND P0, PT, R21, 0xfd, PT ;  /* 0x000000fd1500780c */ /* 0x000fc80003f04070 */
[----:B------:R-:W-:-:S13]  /*1a70*/  ISETP.GT.U32.OR P0, PT, R23, 0xfd, P0 ;  /* 0x000000fd1700780c */ /* 0x000fda0000704470 */
[----:B------:R-:W-:Y:S01]  /*1a80*/  @!P0 MOV R24, RZ ;  /* 0x000000ff00188202 */ /* 0x000fe20000000f00 */
[----:B------:R-:W-:Y:S06]  /*1a90*/  @!P0 BRA `(.L_x_58) ;  /* 0x00000000005c8947 */ /* 0x000fec0003800000 */
[----:B------:R-:W-:Y:S02]  /*1aa0*/  FSETP.GTU.FTZ.AND P0, PT, |R0|, +INF , PT ;  /* 0x7f8000000000780b */ /* 0x000fe40003f1c200 */
[----:B------:R-:W-:-:S04]  /*1ab0*/  FSETP.GTU.FTZ.AND P1, PT, |R3|, +INF , PT ;  /* 0x7f8000000300780b */ /* 0x000fc80003f3c200 */
[----:B------:R-:W-:-:S13]  /*1ac0*/  PLOP3.LUT P0, PT, P0, P1, PT, 0xf8, 0x8f ;  /* 0x00000000008f781c */ /* 0x000fda0000703f70 */
[----:B------:R-:W-:Y:S05]  /*1ad0*/  @P0 BRA `(.L_x_59) ;  /* 0x00000004004c0947 */ /* 0x000fea0003800000 */
[----:B------:R-:W-:-:S13]  /*1ae0*/  LOP3.LUT P0, RZ, R3, 0x7fffffff, R0, 0xc8, !PT ;  /* 0x7fffffff03ff7812 */ /* 0x000fda000780c800 */
[----:B------:R-:W-:Y:S05]  /*1af0*/  @!P0 BRA `(.L_x_60) ;  /* 0x00000004003c8947 */ /* 0x000fea0003800000 */
[C---:B------:R-:W-:Y:S02]  /*1b00*/  FSETP.NEU.FTZ.AND P3, PT, |R0|.reuse, +INF , PT ;  /* 0x7f8000000000780b */ /* 0x040fe40003f7d200 */
[----:B------:R-:W-:Y:S02]  /*1b10*/  FSETP.NEU.FTZ.AND P1, PT, |R3|, +INF , PT ;  /* 0x7f8000000300780b */ /* 0x000fe40003f3d200 */
[----:B------:R-:W-:-:S11]  /*1b20*/  FSETP.NEU.FTZ.AND P0, PT, |R0|, +INF , PT ;  /* 0x7f8000000000780b */ /* 0x000fd60003f1d200 */
[----:B------:R-:W-:Y:S05]  /*1b30*/  @!P1 BRA !P3, `(.L_x_60) ;  /* 0x00000004002c9947 */ /* 0x000fea0005800000 */
[----:B------:R-:W-:-:S04]  /*1b40*/  LOP3.LUT P3, RZ, R0, 0x7fffffff, RZ, 0xc0, !PT ;  /* 0x7fffffff00ff7812 */ /* 0x000fc8000786c0ff */
[----:B------:R-:W-:-:S13]  /*1b50*/  PLOP3.LUT P1, PT, P1, P3, PT, 0x2f, 0xf2 ;  /* 0x0000000000f2781c */ /* 0x000fda0000f26577 */
[----:B------:R-:W-:Y:S05]  /*1b60*/  @P1 BRA `(.L_x_61) ;  /* 0x0000000400181947 */ /* 0x000fea0003800000 */
[----:B------:R-:W-:-:S04]  /*1b70*/  LOP3.LUT P1, RZ, R3, 0x7fffffff, RZ, 0xc0, !PT ;  /* 0x7fffffff03ff7812 */ /* 0x000fc8000782c0ff */
[----:B------:R-:W-:-:S13]  /*1b80*/  PLOP3.LUT P0, PT, P0, P1, PT, 0x2f, 0xf2 ;  /* 0x0000000000f2781c */ /* 0x000fda0000702577 */
[----:B------:R-:W-:Y:S05]  /*1b90*/  @P0 BRA `(.L_x_62) ;  /* 0x0000000400000947 */ /* 0x000fea0003800000 */
[----:B------:R-:W-:Y:S02]  /*1ba0*/  ISETP.GE.AND P0, PT, R23, RZ, PT ;  /* 0x000000ff1700720c */ /* 0x000fe40003f06270 */
[----:B------:R-:W-:-:S11]  /*1bb0*/  ISETP.GE.AND P1, PT, R21, RZ, PT ;  /* 0x000000ff1500720c */ /* 0x000fd60003f26270 */
[----:B------:R-:W-:Y:S01]  /*1bc0*/  @P0 MOV R24, RZ ;  /* 0x000000ff00180202 */ /* 0x000fe20000000f00 */
[----:B------:R-:W-:Y:S01]  /*1bd0*/  @!P0 FFMA R0, R0, 1.84467440737095516160e+19, RZ ;  /* 0x5f80000000008823 */ /* 0x000fe200000000ff */
[----:B------:R-:W-:Y:S01]  /*1be0*/  @!P0 MOV R24, 0xffffffc0 ;  /* 0xffffffc000188802 */ /* 0x000fe20000000f00 */
[----:B------:R-:W-:-:S03]  /*1bf0*/  @!P1 FFMA R3, R3, 1.84467440737095516160e+19, RZ ;  /* 0x5f80000003039823 */ /* 0x000fc600000000ff */
[----:B------:R-:W-:-:S07]  /*1c00*/  @!P1 IADD3 R24, PT, PT, R24, 0x40, RZ ;  /* 0x0000004018189810 */ /* 0x000fce0007ffe0ff */
.L_x_58:
[----:B------:R-:W-:Y:S01]  /*1c10*/  LEA R28, R20, 0xc0800000, 0x17 ;  /* 0xc0800000141c7811 */ /* 0x000fe200078eb8ff */
[----:B------:R-:W-:Y:S01]  /*1c20*/  BSSY.RECONVERGENT B4, `(.L_x_63) ;  /* 0x0000036000047945 */ /* 0x000fe20003800200 */
[----:B------:R-:W-:Y:S02]  /*1c30*/  IADD3 R23, PT, PT, R22, -0x7f, RZ ;  /* 0xffffff8116177810 */ /* 0x000fe40007ffe0ff */
[----:B------:R-:W-:-:S03]  /*1c40*/  IADD3 R29, PT, PT, -R28, R3, RZ ;  /* 0x000000031c1d7210 */ /* 0x000fc60007ffe1ff */
[----:B------:R-:W-:Y:S01]  /*1c50*/  IMAD R22, R23, -0x800000, R0 ;  /* 0xff80000017167824 */ /* 0x000fe200078e0200 */
[----:B------:R-:W0:Y:S01]  /*1c60*/  MUFU.RCP R28, R29 ;  /* 0x0000001d001c7308 */ /* 0x000e220000001000 */
[----:B------:R-:W-:Y:S01]  /*1c70*/  FADD.FTZ R3, -R29, -RZ ;  /* 0x800000ff1d037221 */ /* 0x000fe20000010100 */
[----:B------:R-:W-:-:S04]  /*1c80*/  IADD3 R23, PT, PT, R23, 0x7f, -R20 ;  /* 0x0000007f17177810 */ /* 0x000fc80007ffe814 */
[----:B------:R-:W-:Y:S01]  /*1c90*/  IADD3 R23, PT, PT, R23, R24, RZ ;  /* 0x0000001817177210 */ /* 0x000fe20007ffe0ff */
[----:B0-----:R-:W-:-:S04]  /*1ca0*/  FFMA R21, R28, R3, 1 ;  /* 0x3f8000001c157423 */ /* 0x001fc80000000003 */
[----:B------:R-:W-:-:S04]  /*1cb0*/  FFMA R21, R28, R21, R28 ;  /* 0x000000151c157223 */ /* 0x000fc8000000001c */
[----:B------:R-:W-:-:S04]  /*1cc0*/  FFMA R20, R22, R21, RZ ;  /* 0x0000001516147223 */ /* 0x000fc800000000ff */
[----:B------:R-:W-:-:S04]  /*1cd0*/  FFMA R0, R3, R20, R22 ;  /* 0x0000001403007223 */ /* 0x000fc80000000016 */
[----:B------:R-:W-:-:S04]  /*1ce0*/  FFMA R0, R21, R0, R20 ;  /* 0x0000000015007223 */ /* 0x000fc80000000014 */
[----:B------:R-:W-:-:S04]  /*1cf0*/  FFMA R3, R3, R0, R22 ;  /* 0x0000000003037223 */ /* 0x000fc80000000016 */
[----:B------:R-:W-:-:S05]  /*1d00*/  FFMA R20, R21, R3, R0 ;  /* 0x0000000315147223 */ /* 0x000fca0000000000 */
[----:B------:R-:W-:-:S04]  /*1d10*/  SHF.R.U32.HI R22, RZ, 0x17, R20 ;  /* 0x00000017ff167819 */ /* 0x000fc80000011614 */
[----:B------:R-:W-:-:S04]  /*1d20*/  LOP3.LUT R22, R22, 0xff, RZ, 0xc0, !PT ;  /* 0x000000ff16167812 */ /* 0x000fc800078ec0ff */
[----:B------:R-:W-:-:S04]  /*1d30*/  IADD3 R22, PT, PT, R22, R23, RZ ;  /* 0x0000001716167210 */ /* 0x000fc80007ffe0ff */
[----:B------:R-:W-:-:S04]  /*1d40*/  IADD3 R24, PT, PT, R22, -0x1, RZ ;  /* 0xffffffff16187810 */ /* 0x000fc80007ffe0ff */
[----:B------:R-:W-:-:S13]  /*1d50*/  ISETP.GE.U32.AND P0, PT, R24, 0xfe, PT ;  /* 0x000000fe1800780c */ /* 0x000fda0003f06070 */
[----:B------:R-:W-:Y:S05]  /*1d60*/  @!P0 BRA `(.L_x_64) ;  /* 0x0000000000808947 */ /* 0x000fea0003800000 */
[----:B------:R-:W-:-:S13]  /*1d70*/  ISETP.GT.AND P0, PT, R22, 0xfe, PT ;  /* 0x000000fe1600780c */ /* 0x000fda0003f04270 */
[----:B------:R-:W-:Y:S05]  /*1d80*/  @P0 BRA `(.L_x_65) ;  /* 0x00000000006c0947 */ /* 0x000fea0003800000 */
[----:B------:R-:W-:-:S13]  /*1d90*/  ISETP.GE.AND P0, PT, R22, 0x1, PT ;  /* 0x000000011600780c */ /* 0x000fda0003f06270 */
[----:B------:R-:W-:Y:S05]  /*1da0*/  @P0 BRA `(.L_x_66) ;  /* 0x0000000000740947 */ /* 0x000fea0003800000 */
[----:B------:R-:W-:Y:S02]  /*1db0*/  ISETP.GE.AND P0, PT, R22, -0x18, PT ;  /* 0xffffffe81600780c */ /* 0x000fe40003f06270 */
[----:B------:R-:W-:-:S11]  /*1dc0*/  LOP3.LUT R20, R20, 0x80000000, RZ, 0xc0, !PT ;  /* 0x8000000014147812 */ /* 0x000fd600078ec0ff */
[----:B------:R-:W-:Y:S05]  /*1dd0*/  @!P0 BRA `(.L_x_66) ;  /* 0x0000000000688947 */ /* 0x000fea0003800000 */
[CCC-:B------:R-:W-:Y:S01]  /*1de0*/  FFMA.RZ R23, R21.reuse, R3.reuse, R0.reuse ;  /* 0x0000000315177223 */ /* 0x1c0fe2000000c000 */
[CCC-:B------:R-:W-:Y:S01]  /*1df0*/  FFMA.RP R24, R21.reuse, R3.reuse, R0.reuse ;  /* 0x0000000315187223 */ /* 0x1c0fe20000008000 */
[----:B------:R-:W-:Y:S01]  /*1e00*/  FFMA.RM R3, R21, R3, R0 ;  /* 0x0000000315037223 */ /* 0x000fe20000004000 */
[C---:B------:R-:W-:Y:S02]  /*1e10*/  IADD3 R0, PT, PT, R22.reuse, 0x20, RZ ;  /* 0x0000002016007810 */ /* 0x040fe40007ffe0ff */
[----:B------:R-:W-:Y:S02]  /*1e20*/  LOP3.LUT R21, R23, 0x7fffff, RZ, 0xc0, !PT ;  /* 0x007fffff17157812 */ /* 0x000fe400078ec0ff */
[C---:B------:R-:W-:Y:S02]  /*1e30*/  ISETP.NE.AND P3, PT, R22.reuse, RZ, PT ;  /* 0x000000ff1600720c */ /* 0x040fe40003f65270 */
[----:B------:R-:W-:Y:S02]  /*1e40*/  LOP3.LUT R21, R21, 0x800000, RZ, 0xfc, !PT ;  /* 0x0080000015157812 */ /* 0x000fe400078efcff */
[----:B------:R-:W-:-:S02]  /*1e50*/  ISETP.NE.AND P1, PT, R22, RZ, PT ;  /* 0x000000ff1600720c */ /* 0x000fc40003f25270 */
[----:B------:R-:W-:Y:S02]  /*1e60*/  IADD3 R22, PT, PT, -R22, RZ, RZ ;  /* 0x000000ff16167210 */ /* 0x000fe40007ffe1ff */
[----:B------:R-:W-:Y:S02]  /*1e70*/  SHF.L.U32 R0, R21, R0, RZ ;  /* 0x0000000015007219 */ /* 0x000fe400000006ff */
[----:B------:R-:W-:Y:S02]  /*1e80*/  FSETP.NEU.FTZ.AND P0, PT, R24, R3, PT ;  /* 0x000000031800720b */ /* 0x000fe40003f1d000 */
[----:B------:R-:W-:Y:S02]  /*1e90*/  SEL R22, R22, RZ, P3 ;  /* 0x000000ff16167207 */ /* 0x000fe40001800000 */
[----:B------:R-:W-:Y:S02]  /*1ea0*/  ISETP.NE.AND P1, PT, R0, RZ, P1 ;  /* 0x000000ff0000720c */ /* 0x000fe40000f25270 */
[----:B------:R-:W-:-:S02]  /*1eb0*/  SHF.R.U32.HI R22, RZ, R22, R21 ;  /* 0x00000016ff167219 */ /* 0x000fc40000011615 */
[----:B------:R-:W-:Y:S02]  /*1ec0*/  PLOP3.LUT P0, PT, P0, P1, PT, 0xf8, 0x8f ;  /* 0x00000000008f781c */ /* 0x000fe40000703f70 */
[----:B------:R-:W-:Y:S02]  /*1ed0*/  SHF.R.U32.HI R0, RZ, 0x1, R22 ;  /* 0x00000001ff007819 */ /* 0x000fe40000011616 */
[----:B------:R-:W-:-:S04]  /*1ee0*/  SEL R3, RZ, 0x1, !P0 ;  /* 0x00000001ff037807 */ /* 0x000fc80004000000 */
[----:B------:R-:W-:-:S04]  /*1ef0*/  LOP3.LUT R3, R3, 0x1, R0, 0xf8, !PT ;  /* 0x0000000103037812 */ /* 0x000fc800078ef800 */
[----:B------:R-:W-:-:S04]  /*1f00*/  LOP3.LUT R3, R3, R22, RZ, 0xc0, !PT ;  /* 0x0000001603037212 */ /* 0x000fc800078ec0ff */
[----:B------:R-:W-:-:S04]  /*1f10*/  IADD3 R3, PT, PT, R0, R3, RZ ;  /* 0x0000000300037210 */ /* 0x000fc80007ffe0ff */
[----:B------:R-:W-:Y:S01]  /*1f20*/  LOP3.LUT R20, R3, R20, RZ, 0xfc, !PT ;  /* 0x0000001403147212 */ /* 0x000fe200078efcff */
[----:B------:R-:W-:Y:S06]  /*1f30*/  BRA `(.L_x_66) ;  /* 0x0000000000107947 */ /* 0x000fec0003800000 */
.L_x_65:
[----:B------:R-:W-:-:S04]  /*1f40*/  LOP3.LUT R20, R20, 0x80000000, RZ, 0xc0, !PT ;  /* 0x8000000014147812 */ /* 0x000fc800078ec0ff */
[----:B------:R-:W-:Y:S01]  /*1f50*/  LOP3.LUT R20, R20, 0x7f800000, RZ, 0xfc, !PT ;  /* 0x7f80000014147812 */ /* 0x000fe200078efcff */
[----:B------:R-:W-:Y:S06]  /*1f60*/  BRA `(.L_x_66) ;  /* 0x0000000000047947 */ /* 0x000fec0003800000 */
.L_x_64:
[----:B------:R-:W-:-:S07]  /*1f70*/  LEA R20, R23, R20, 0x17 ;  /* 0x0000001417147211 */ /* 0x000fce00078eb8ff */
.L_x_66:
[----:B------:R-:W-:Y:S05]  /*1f80*/  BSYNC.RECONVERGENT B4 ;  /* 0x0000000000047941 */ /* 0x000fea0003800200 */
.L_x_63:
[----:B------:R-:W-:Y:S05]  /*1f90*/  BRA `(.L_x_67) ;  /* 0x0000000000207947 */ /* 0x000fea0003800000 */
.L_x_62:
[----:B------:R-:W-:-:S04]  /*1fa0*/  LOP3.LUT R0, R3, 0x80000000, R0, 0x48, !PT ;  /* 0x8000000003007812 */ /* 0x000fc800078e4800 */
[----:B------:R-:W-:Y:S01]  /*1fb0*/  LOP3.LUT R20, R0, 0x7f800000, RZ, 0xfc, !PT ;  /* 0x7f80000000147812 */ /* 0x000fe200078efcff */
[----:B------:R-:W-:Y:S06]  /*1fc0*/  BRA `(.L_x_67) ;  /* 0x0000000000147947 */ /* 0x000fec0003800000 */
.L_x_61:
[----:B------:R-:W-:Y:S01]  /*1fd0*/  LOP3.LUT R20, R3, 0x80000000, R0, 0x48, !PT ;  /* 0x8000000003147812 */ /* 0x000fe200078e4800 */
[----:B------:R-:W-:Y:S06]  /*1fe0*/  BRA `(.L_x_67) ;  /* 0x00000000000c7947 */ /* 0x000fec0003800000 */
.L_x_60:
[----:B------:R-:W0:Y:S01]  /*1ff0*/  MUFU.RSQ R20, -QNAN ;  /* 0xffc0000000147908 */ /* 0x000e220000001400 */
[----:B------:R-:W-:Y:S05]  /*2000*/  BRA `(.L_x_67) ;  /* 0x0000000000047947 */ /* 0x000fea0003800000 */
.L_x_59:
[----:B------:R-:W-:-:S07]  /*2010*/  FADD.FTZ R20, R0, R3 ;  /* 0x0000000300147221 */ /* 0x000fce0000010000 */
.L_x_67:
[----:B------:R-:W-:Y:S05]  /*2020*/  BSYNC.RECONVERGENT B3 ;  /* 0x0000000000037941 */ /* 0x000fea0003800200 */
.L_x_57:
[----:B------:R-:W-:Y:S01]  /*2030*/  HFMA2 R21, -RZ, RZ, 0, 0 ;  /* 0x00000000ff157431 */ /* 0x000fe200000001ff */
[----:B0-----:R-:W-:Y:S02]  /*2040*/  MOV R0, R20 ;  /* 0x0000001400007202 */ /* 0x001fe40000000f00 */
[----:B------:R-:W-:-:S04]  /*2050*/  MOV R20, R10 ;  /* 0x0000000a00147202 */ /* 0x000fc80000000f00 */
[----:B------:R-:W-:Y:S05]  /*2060*/  RET.REL.NODEC R20 `(_ZN8physgrad23calculate_energy_kernelEPK6float3S2_PKfS4_PfS5_i) ;  /* 0xffffffdc14e47950 */ /* 0x000fea0003c3ffff */
.L_x_68:
        /* <DEDUP_REMOVED lines=9> */
.L_x_298:


//--------------------- .text._ZN8physgrad22classical_force_kernelEPK6float3PKfPS0_i --------------------------
	.section	.text._ZN8physgrad22classical_force_kernelEPK6float3PKfPS0_i,"ax",@progbits
	.align	128
        .global         _ZN8physgrad22classical_force_kernelEPK6float3PKfPS0_i
        .type           _ZN8physgrad22classical_force_kernelEPK6float3PKfPS0_i,@function
        .size           _ZN8physgrad22classical_force_kernelEPK6float3PKfPS0_i,(.L_x_300 - _ZN8physgrad22classical_force_kernelEPK6float3PKfPS0_i)
        .other          _ZN8physgrad22classical_force_kernelEPK6float3PKfPS0_i,@"STO_CUDA_ENTRY STV_DEFAULT"
_ZN8physgrad22classical_force_kernelEPK6float3PKfPS0_i:
.text._ZN8physgrad22classical_force_kernelEPK6float3PKfPS0_i:
        /* <DEDUP_REMOVED lines=8> */
[----:B------:R-:W-:Y:S01]  /*0080*/  ISETP.GE.AND P0, PT, R21, 0x1, PT ;  /* 0x000000011500780c */ /* 0x000fe20003f06270 */
[----:B------:R-:W0:Y:S01]  /*0090*/  LDCU.64 UR12, c[0x0][0x358] ;  /* 0x00006b00ff0c77ac */ /* 0x000e220008000a00 */
[----:B------:R-:W-:Y:S01]  /*00a0*/  BSSY.RECONVERGENT B2, `(.L_x_69) ;  /* 0x00002ae000027945 */ /* 0x000fe20003800200 */
[----:B------:R-:W-:Y:S02]  /*00b0*/  CS2R R18, SRZ ;  /* 0x0000000000127805 */ /* 0x000fe4000001ff00 */
[----:B------:R-:W-:-:S08]  /*00c0*/  CS2R R16, SRZ ;  /* 0x0000000000107805 */ /* 0x000fd0000001ff00 */
[----:B------:R-:W-:Y:S05]  /*00d0*/  @!P0 BRA `(.L_x_70) ;  /* 0x0000002800a88947 */ /* 0x000fea0003800000 */
[----:B------:R-:W1:Y:S08]  /*00e0*/  LDC.64 R2, c[0x0][0x380] ;  /* 0x0000e000ff027b82 */ /* 0x000e700000000a00 */
[----:B------:R-:W2:Y:S01]  /*00f0*/  LDC.64 R36, c[0x0][0x388] ;  /* 0x0000e200ff247b82 */ /* 0x000ea20000000a00 */
[----:B-1----:R-:W-:-:S05]  /*0100*/  IMAD.WIDE.U32 R2, R21, 0xc, R2 ;  /* 0x0000000c15027825 */ /* 0x002fca00078e0002 */
[----:B0-----:R0:W5:Y:S04]  /*0110*/  LDG.E.CONSTANT R11, desc[UR12][R2.64] ;  /* 0x0000000c020b7981 */ /* 0x001168000c1e9900 */
[----:B------:R0:W5:Y:S04]  /*0120*/  LDG.E.CONSTANT R10, desc[UR12][R2.64+0x4] ;  /* 0x0000040c020a7981 */ /* 0x000168000c1e9900 */
[----:B------:R0:W5:Y:S01]  /*0130*/  LDG.E.CONSTANT R9, desc[UR12][R2.64+0x8] ;  /* 0x0000080c02097981 */ /* 0x000162000c1e9900 */
[----:B------:R-:W-:Y:S01]  /*0140*/  VIMNMX R18, PT, PT, R21, UR14, PT ;  /* 0x0000000e15127c48 */ /* 0x000fe2000bfe0100 */
[----:B------:R-:W-:Y:S01]  /*0150*/  BSSY.RECONVERGENT B3, `(.L_x_71) ;  /* 0x0000184000037945 */ /* 0x000fe20003800200 */
[----:B------:R-:W-:Y:S01]  /*0160*/  HFMA2 R7, -RZ, RZ, 0, 0 ;  /* 0x00000000ff077431 */ /* 0x000fe200000001ff */
[----:B------:R-:W-:-:S02]  /*0170*/  CS2R R16, SRZ ;  /* 0x0000000000107805 */ /* 0x000fc4000001ff00 */
[C---:B------:R-:W-:Y:S01]  /*0180*/  ISETP.GE.AND P0, PT, R18.reuse, 0x4, PT ;  /* 0x000000041200780c */ /* 0x040fe20003f06270 */
[----:B--2---:R-:W-:Y:S01]  /*0190*/  IMAD.WIDE.U32 R36, R21, 0x4, R36 ;  /* 0x0000000415247825 */ /* 0x004fe200078e0024 */
[----:B------:R-:W-:Y:S02]  /*01a0*/  VIMNMX R18, PT, PT, R18, 0x1, !PT ;  /* 0x0000000112127848 */ /* 0x000fe40007fe0100 */
[----:B------:R-:W-:Y:S02]  /*01b0*/  MOV R19, RZ ;  /* 0x000000ff00137202 */ /* 0x000fe40000000f00 */
[----:B------:R-:W-:-:S07]  /*01c0*/  LOP3.LUT R8, R18, 0x3, RZ, 0xc0, !PT ;  /* 0x0000000312087812 */ /* 0x000fce00078ec0ff */
[----:B0-----:R-:W-:Y:S05]  /*01d0*/  @!P0 BRA `(.L_x_72) ;  /* 0x0000001400ec8947 */ /* 0x001fea0003800000 */
[----:B------:R-:W0:Y:S01]  /*01e0*/  LDCU.128 UR8, c[0x0][0x380] ;  /* 0x00007000ff0877ac */ /* 0x000e220008000c00 */
[----:B------:R-:W-:Y:S02]  /*01f0*/  LOP3.LUT R7, R18, 0x7ffffffc, RZ, 0xc0, !PT ;  /* 0x7ffffffc12077812 */ /* 0x000fe400078ec0ff */
[----:B------:R-:W-:Y:S02]  /*0200*/  MOV R16, RZ ;  /* 0x000000ff00107202 */ /* 0x000fe40000000f00 */
[----:B------:R-:W-:Y:S01]  /*0210*/  IADD3 R5, PT, PT, -R7, RZ, RZ ;  /* 0x000000ff07057210 */ /* 0x000fe20007ffe1ff */
[----:B0-----:R-:W-:Y:S02]  /*0220*/  UIADD3 UR6, UP0, UPT, UR8, 0x18, URZ ;  /* 0x0000001808067890 */ /* 0x001fe4000ff1e0ff */
[----:B------:R-:W-:Y:S02]  /*0230*/  UIADD3 UR4, UP1, UPT, UR10, 0x8, URZ ;  /* 0x000000080a047890 */ /* 0x000fe4000ff3e0ff */
[----:B------:R-:W-:-:S02]  /*0240*/  UIADD3.X UR7, UPT, UPT, URZ, UR9, URZ, UP0, !UPT ;  /* 0x00000009ff077290 */ /* 0x000fc400087fe4ff */
[----:B------:R-:W-:Y:S01]  /*0250*/  UIADD3.X UR5, UPT, UPT, URZ, UR11, URZ, UP1, !UPT ;  /* 0x0000000bff057290 */ /* 0x000fe20008ffe4ff */
[----:B------:R-:W-:Y:S02]  /*0260*/  MOV R30, UR6 ;  /* 0x00000006001e7c02 */ /* 0x000fe40008000f00 */
[----:B------:R-:W-:Y:S02]  /*0270*/  MOV R12, UR4 ;  /* 0x00000004000c7c02 */ /* 0x000fe40008000f00 */
[----:B------:R-:W-:Y:S02]  /*0280*/  MOV R31, UR7 ;  /* 0x00000007001f7c02 */ /* 0x000fe40008000f00 */
[----:B------:R-:W-:-:S07]  /*0290*/  MOV R13, UR5 ;  /* 0x00000005000d7c02 */ /* 0x000fce0008000f00 */
.L_x_125:
[----:B------:R-:W2:Y:S04]  /*02a0*/  LDG.E.CONSTANT R3, desc[UR12][R30.64+-0x14] ;  /* 0xffffec0c1e037981 */ /* 0x000ea8000c1e9900 */
[----:B------:R-:W3:Y:S04]  /*02b0*/  LDG.E.CONSTANT R4, desc[UR12][R30.64+-0x18] ;  /* 0xffffe80c1e047981 */ /* 0x000ee8000c1e9900 */
[----:B------:R-:W4:Y:S01]  /*02c0*/  LDG.E.CONSTANT R0, desc[UR12][R30.64+-0x10] ;  /* 0xfffff00c1e007981 */ /* 0x000f22000c1e9900 */
[----:B------:R-:W-:Y:S01]  /*02d0*/  IADD3 R5, PT, PT, R5, 0x4, RZ ;  /* 0x0000000405057810 */ /* 0x000fe20007ffe0ff */
[----:B------:R-:W-:Y:S03]  /*02e0*/  BSSY.RECONVERGENT B0, `(.L_x_73) ;  /* 0x0000014000007945 */ /* 0x000fe60003800200 */
[----:B------:R-:W-:Y:S01]  /*02f0*/  ISETP.NE.AND P2, PT, R5, RZ, PT ;  /* 0x000000ff0500720c */ /* 0x000fe20003f45270 */
[----:B--2--5:R-:W-:Y:S01]  /*0300*/  FADD R2, -R10, R3 ;  /* 0x000000030a027221 */ /* 0x024fe20000000100 */
[----:B---3--:R-:W-:-:S03]  /*0310*/  FADD R4, -R11, R4 ;  /* 0x000000040b047221 */ /* 0x008fc60000000100 */
[----:B------:R-:W-:Y:S01]  /*0320*/  FMUL R3, R2, R2 ;  /* 0x0000000202037220 */ /* 0x000fe20000400000 */
[----:B----4-:R-:W-:-:S03]  /*0330*/  FADD R0, -R9, R0 ;  /* 0x0000000009007221 */ /* 0x010fc60000000100 */
        /* <DEDUP_REMOVED lines=8> */
[----:B------:R-:W-:Y:S05]  /*03c0*/  CALL.REL.NOINC `($__internal_2_$__cuda_sm20_sqrt_rn_f32_slowpath) ;  /* 0x0000005800587944 */ /* 0x000fea0003c00000 */
[----:B------:R-:W-:Y:S05]  /*03d0*/  BRA `(.L_x_75) ;  /* 0x0000000000107947 */ /* 0x000fea0003800000 */
.L_x_74:
[----:B------:R-:W-:Y:S01]  /*03e0*/  FMUL.FTZ R29, R6, R15 ;  /* 0x0000000f061d7220 */ /* 0x000fe20000410000 */
[----:B------:R-:W-:-:S03]  /*03f0*/  FMUL.FTZ R3, R15, 0.5 ;  /* 0x3f0000000f037820 */ /* 0x000fc60000410000 */
[----:B------:R-:W-:-:S04]  /*0400*/  FFMA R6, -R29, R29, R6 ;  /* 0x0000001d1d067223 */ /* 0x000fc80000000106 */
[----:B------:R-:W-:-:S07]  /*0410*/  FFMA R29, R6, R3, R29 ;  /* 0x00000003061d7223 */ /* 0x000fce000000001d */
.L_x_75:
[----:B------:R-:W-:Y:S05]  /*0420*/  BSYNC.RECONVERGENT B0 ;  /* 0x0000000000007941 */ /* 0x000fea0003800200 */
.L_x_73:
[----:B------:R-:W-:Y:S01]  /*0430*/  FSETP.GEU.AND P0, PT, R29, 9.9999999747524270788e-07, PT ;  /* 0x358637bd1d00780b */ /* 0x000fe20003f0e000 */
[----:B------:R-:W-:-:S12]  /*0440*/  BSSY.RECONVERGENT B4, `(.L_x_76) ;  /* 0x0000041000047945 */ /* 0x000fd80003800200 */
[----:B------:R-:W-:Y:S05]  /*0450*/  @!P0 BRA `(.L_x_77) ;  /* 0x0000000000fc8947 */ /* 0x000fea0003800000 */
[----:B------:R-:W0:Y:S01]  /*0460*/  MUFU.RCP R6, R29 ;  /* 0x0000001d00067308 */ /* 0x000e220000001000 */
[----:B------:R-:W-:Y:S07]  /*0470*/  BSSY.RECONVERGENT B5, `(.L_x_78) ;  /* 0x000000c000057945 */ /* 0x000fee0003800200 */
[----:B------:R-:W1:Y:S01]  /*0480*/  FCHK P0, R4, R29 ;  /* 0x0000001d04007302 */ /* 0x000e620000000000 */
[----:B0-----:R-:W-:-:S04]  /*0490*/  FFMA R3, R6, -R29, 1 ;  /* 0x3f80000006037423 */ /* 0x001fc8000000081d */
[----:B------:R-:W-:-:S04]  /*04a0*/  FFMA R3, R6, R3, R6 ;  /* 0x0000000306037223 */ /* 0x000fc80000000006 */
[----:B------:R-:W-:-:S04]  /*04b0*/  FFMA R6, R4, R3, RZ ;  /* 0x0000000304067223 */ /* 0x000fc800000000ff */
[----:B------:R-:W-:-:S04]  /*04c0*/  FFMA R14, R6, -R29, R4 ;  /* 0x8000001d060e7223 */ /* 0x000fc80000000004 */
[----:B------:R-:W-:Y:S01]  /*04d0*/  FFMA R6, R3, R14, R6 ;  /* 0x0000000e03067223 */ /* 0x000fe20000000006 */
[----:B-1----:R-:W-:Y:S06]  /*04e0*/  @!P0 BRA `(.L_x_79) ;  /* 0x0000000000108947 */ /* 0x002fec0003800000 */
[----:B------:R-:W-:Y:S02]  /*04f0*/  MOV R3, R4 ;  /* 0x0000000400037202 */ /* 0x000fe40000000f00 */
[----:B------:R-:W-:-:S07]  /*0500*/  MOV R20, 0x520 ;  /* 0x0000052000147802 */ /* 0x000fce0000000f00 */
[----:B------:R-:W-:Y:S05]  /*0510*/  CALL.REL.NOINC `($__internal_3_$__cuda_sm3x_div_rn_noftz_f32_slowpath) ;  /* 0x0000005800607944 */ /* 0x000fea0003c00000 */
[----:B------:R-:W-:-:S07]  /*0520*/  MOV R6, R3 ;  /* 0x0000000300067202 */ /* 0x000fce0000000f00 */
.L_x_79:
[----:B------:R-:W-:Y:S05]  /*0530*/  BSYNC.RECONVERGENT B5 ;  /* 0x0000000000057941 */ /* 0x000fea0003800200 */
.L_x_78:
        /* <DEDUP_REMOVED lines=13> */
.L_x_81:
[----:B------:R-:W-:Y:S05]  /*0610*/  BSYNC.RECONVERGENT B5 ;  /* 0x0000000000057941 */ /* 0x000fea0003800200 */
.L_x_80:
        /* <DEDUP_REMOVED lines=13> */
.L_x_83:
[----:B------:R-:W-:Y:S05]  /*06f0*/  BSYNC.RECONVERGENT B5 ;  /* 0x0000000000057941 */ /* 0x000fea0003800200 */
.L_x_82:
[----:B------:R-:W2:Y:S04]  /*0700*/  LDG.E.CONSTANT R0, desc[UR12][R36.64] ;  /* 0x0000000c24007981 */ /* 0x000ea8000c1e9900 */
[----:B------:R-:W3:Y:S01]  /*0710*/  LDG.E.CONSTANT R3, desc[UR12][R12.64+-0x8] ;  /* 0xfffff80c0c037981 */ /* 0x000ee2000c1e9900 */
[----:B------:R-:W-:Y:S01]  /*0720*/  FMUL R29, R29, R29 ;  /* 0x0000001d1d1d7220 */ /* 0x000fe20000400000 */
[----:B------:R-:W-:Y:S03]  /*0730*/  BSSY.RECONVERGENT B5, `(.L_x_84) ;  /* 0x000000e000057945 */ /* 0x000fe60003800200 */
[----:B------:R-:W0:Y:S02]  /*0740*/  MUFU.RCP R2, R29 ;  /* 0x0000001d00027308 */ /* 0x000e240000001000 */
[----:B0-----:R-:W-:-:S04]  /*0750*/  FFMA R23, -R29, R2, 1 ;  /* 0x3f8000001d177423 */ /* 0x001fc80000000102 */
[----:B------:R-:W-:Y:S01]  /*0760*/  FFMA R2, R2, R23, R2 ;  /* 0x0000001702027223 */ /* 0x000fe20000000002 */
[----:B--2---:R-:W-:-:S04]  /*0770*/  FMUL R0, R0, 8.98755174400000000000e+09 ;  /* 0x5005ecca00007820 */ /* 0x004fc80000400000 */
[----:B---3--:R-:W-:-:S04]  /*0780*/  FMUL R3, R0, R3 ;  /* 0x0000000300037220 */ /* 0x008fc80000400000 */
[----:B------:R-:W0:Y:S01]  /*0790*/  FCHK P0, R3, R29 ;  /* 0x0000001d03007302 */ /* 0x000e220000000000 */
[----:B------:R-:W-:-:S04]  /*07a0*/  FFMA R23, R3, R2, RZ ;  /* 0x0000000203177223 */ /* 0x000fc800000000ff */
[----:B------:R-:W-:-:S04]  /*07b0*/  FFMA R0, -R29, R23, R3 ;  /* 0x000000171d007223 */ /* 0x000fc80000000103 */
[----:B------:R-:W-:Y:S01]  /*07c0*/  FFMA R0, R2, R0, R23 ;  /* 0x0000000002007223 */ /* 0x000fe20000000017 */
[----:B0-----:R-:W-:Y:S06]  /*07d0*/  @!P0 BRA `(.L_x_85) ;  /* 0x00000000000c8947 */ /* 0x001fec0003800000 */
[----:B------:R-:W-:-:S07]  /*07e0*/  MOV R20, 0x800 ;  /* 0x0000080000147802 */ /* 0x000fce0000000f00 */
[----:B------:R-:W-:Y:S05]  /*07f0*/  CALL.REL.NOINC `($__internal_3_$__cuda_sm3x_div_rn_noftz_f32_slowpath) ;  /* 0x0000005400a87944 */ /* 0x000fea0003c00000 */
[----:B------:R-:W-:-:S07]  /*0800*/  MOV R0, R3 ;  /* 0x0000000300007202 */ /* 0x000fce0000000f00 */
.L_x_85:
[----:B------:R-:W-:Y:S05]  /*0810*/  BSYNC.RECONVERGENT B5 ;  /* 0x0000000000057941 */ /* 0x000fea0003800200 */
.L_x_84:
[C---:B------:R-:W-:Y:S01]  /*0820*/  FFMA R19, R0.reuse, R6, R19 ;  /* 0x0000000600137223 */ /* 0x040fe20000000013 */
[C---:B------:R-:W-:Y:S01]  /*0830*/  FFMA R17, R0.reuse, R4, R17 ;  /* 0x0000000400117223 */ /* 0x040fe20000000011 */
[----:B------:R-:W-:-:S07]  /*0840*/  FFMA R16, R0, R15, R16 ;  /* 0x0000000f00107223 */ /* 0x000fce0000000010 */
.L_x_77:
[----:B------:R-:W-:Y:S05]  /*0850*/  BSYNC.RECONVERGENT B4 ;  /* 0x0000000000047941 */ /* 0x000fea0003800200 */
.L_x_76:
[----:B------:R-:W2:Y:S04]  /*0860*/  LDG.E.CONSTANT R3, desc[UR12][R30.64+-0x8] ;  /* 0xfffff80c1e037981 */ /* 0x000ea8000c1e9900 */
[----:B------:R-:W3:Y:S04]  /*0870*/  LDG.E.CONSTANT R4, desc[UR12][R30.64+-0xc] ;  /* 0xfffff40c1e047981 */ /* 0x000ee8000c1e9900 */
[----:B------:R-:W4:Y:S01]  /*0880*/  LDG.E.CONSTANT R0, desc[UR12][R30.64+-0x4] ;  /* 0xfffffc0c1e007981 */ /* 0x000f22000c1e9900 */
[----:B------:R-:W-:Y:S01]  /*0890*/  BSSY.RECONVERGENT B0, `(.L_x_86) ;  /* 0x0000013000007945 */ /* 0x000fe20003800200 */
[----:B--2---:R-:W-:Y:S01]  /*08a0*/  FADD R2, -R10, R3 ;  /* 0x000000030a027221 */ /* 0x004fe20000000100 */
        /* <DEDUP_REMOVED lines=13> */
.L_x_87:
[----:B------:R-:W-:Y:S01]  /*0980*/  FMUL.FTZ R29, R6, R15 ;  /* 0x0000000f061d7220 */ /* 0x000fe20000410000 */
[----:B------:R-:W-:-:S03]  /*0990*/  FMUL.FTZ R3, R15, 0.5 ;  /* 0x3f0000000f037820 */ /* 0x000fc60000410000 */
[----:B------:R-:W-:-:S04]  /*09a0*/  FFMA R6, -R29, R29, R6 ;  /* 0x0000001d1d067223 */ /* 0x000fc80000000106 */
[----:B------:R-:W-:-:S07]  /*09b0*/  FFMA R29, R6, R3, R29 ;  /* 0x00000003061d7223 */ /* 0x000fce000000001d */
.L_x_88:
[----:B------:R-:W-:Y:S05]  /*09c0*/  BSYNC.RECONVERGENT B0 ;  /* 0x0000000000007941 */ /* 0x000fea0003800200 */
.L_x_86:
        /* <DEDUP_REMOVED lines=16> */
.L_x_92:
[----:B------:R-:W-:Y:S05]  /*0ad0*/  BSYNC.RECONVERGENT B5 ;  /* 0x0000000000057941 */ /* 0x000fea0003800200 */
.L_x_91:
        /* <DEDUP_REMOVED lines=13> */
.L_x_94:
[----:B------:R-:W-:Y:S05]  /*0bb0*/  BSYNC.RECONVERGENT B5 ;  /* 0x0000000000057941 */ /* 0x000fea0003800200 */
.L_x_93:
        /* <DEDUP_REMOVED lines=13> */
.L_x_96:
[----:B------:R-:W-:Y:S05]  /*0c90*/  BSYNC.RECONVERGENT B5 ;  /* 0x0000000000057941 */ /* 0x000fea0003800200 */
.L_x_95:
        /* <DEDUP_REMOVED lines=17> */
.L_x_98:
[----:B------:R-:W-:Y:S05]  /*0db0*/  BSYNC.RECONVERGENT B5 ;  /* 0x0000000000057941 */ /* 0x000fea0003800200 */
.L_x_97:
[C---:B------:R-:W-:Y:S01]  /*0dc0*/  FFMA R19, R0.reuse, R6, R19 ;  /* 0x0000000600137223 */ /* 0x040fe20000000013 */
[C---:B------:R-:W-:Y:S01]  /*0dd0*/  FFMA R17, R0.reuse, R4, R17 ;  /* 0x0000000400117223 */ /* 0x040fe20000000011 */
[----:B------:R-:W-:-:S07]  /*0de0*/  FFMA R16, R0, R15, R16 ;  /* 0x0000000f00107223 */ /* 0x000fce0000000010 */
.L_x_90:
[----:B------:R-:W-:Y:S05]  /*0df0*/  BSYNC.RECONVERGENT B4 ;  /* 0x0000000000047941 */ /* 0x000fea0003800200 */
.L_x_89:
        /* <DEDUP_REMOVED lines=18> */
.L_x_100:
[----:B------:R-:W-:Y:S01]  /*0f20*/  FMUL.FTZ R29, R6, R15 ;  /* 0x0000000f061d7220 */ /* 0x000fe20000410000 */
[----:B------:R-:W-:-:S03]  /*0f30*/  FMUL.FTZ R3, R15, 0.5 ;  /* 0x3f0000000f037820 */ /* 0x000fc60000410000 */
[----:B------:R-:W-:-:S04]  /*0f40*/  FFMA R6, -R29, R29, R6 ;  /* 0x0000001d1d067223 */ /* 0x000fc80000000106 */
[----:B------:R-:W-:-:S07]  /*0f50*/  FFMA R29, R6, R3, R29 ;  /* 0x00000003061d7223 */ /* 0x000fce000000001d */
.L_x_101:
[----:B------:R-:W-:Y:S05]  /*0f60*/  BSYNC.RECONVERGENT B0 ;  /* 0x0000000000007941 */ /* 0x000fea0003800200 */
.L_x_99:
        /* <DEDUP_REMOVED lines=16> */
.L_x_105:
[----:B------:R-:W-:Y:S05]  /*1070*/  BSYNC.RECONVERGENT B5 ;  /* 0x0000000000057941 */ /* 0x000fea0003800200 */
.L_x_104:
        /* <DEDUP_REMOVED lines=13> */
.L_x_107:
[----:B------:R-:W-:Y:S05]  /*1150*/  BSYNC.RECONVERGENT B5 ;  /* 0x0000000000057941 */ /* 0x000fea0003800200 */
.L_x_106:
        /* <DEDUP_REMOVED lines=13> */
.L_x_109:
[----:B------:R-:W-:Y:S05]  /*1230*/  BSYNC.RECONVERGENT B5 ;  /* 0x0000000000057941 */ /* 0x000fea0003800200 */
.L_x_108:
        /* <DEDUP_REMOVED lines=17> */
.L_x_111:
[----:B------:R-:W-:Y:S05]  /*1350*/  BSYNC.RECONVERGENT B5 ;  /* 0x0000000000057941 */ /* 0x000fea0003800200 */
.L_x_110:
[C---:B------:R-:W-:Y:S01]  /*1360*/  FFMA R19, R0.reuse, R6, R19 ;  /* 0x0000000600137223 */ /* 0x040fe20000000013 */
[C---:B------:R-:W-:Y:S01]  /*1370*/  FFMA R17, R0.reuse, R4, R17 ;  /* 0x0000000400117223 */ /* 0x040fe20000000011 */
[----:B------:R-:W-:-:S07]  /*1380*/  FFMA R16, R0, R15, R16 ;  /* 0x0000000f00107223 */ /* 0x000fce0000000010 */
.L_x_103:
[----:B------:R-:W-:Y:S05]  /*1390*/  BSYNC.RECONVERGENT B4 ;  /* 0x0000000000047941 */ /* 0x000fea0003800200 */
.L_x_102:
        /* <DEDUP_REMOVED lines=18> */
.L_x_113:
[----:B------:R-:W-:Y:S01]  /*14c0*/  FMUL.FTZ R29, R6, R15 ;  /* 0x0000000f061d7220 */ /* 0x000fe20000410000 */
[----:B------:R-:W-:-:S03]  /*14d0*/  FMUL.FTZ R3, R15, 0.5 ;  /* 0x3f0000000f037820 */ /* 0x000fc60000410000 */
[----:B------:R-:W-:-:S04]  /*14e0*/  FFMA R6, -R29, R29, R6 ;  /* 0x0000001d1d067223 */ /* 0x000fc80000000106 */
[----:B------:R-:W-:-:S07]  /*14f0*/  FFMA R29, R6, R3, R29 ;  /* 0x00000003061d7223 */ /* 0x000fce000000001d */
.L_x_114:
[----:B------:R-:W-:Y:S05]  /*1500*/  BSYNC.RECONVERGENT B0 ;  /* 0x0000000000007941 */ /* 0x000fea0003800200 */
.L_x_112:
        /* <DEDUP_REMOVED lines=16> */
.L_x_118:
[----:B------:R-:W-:Y:S05]  /*1610*/  BSYNC.RECONVERGENT B5 ;  /* 0x0000000000057941 */ /* 0x000fea0003800200 */
.L_x_117:
        /* <DEDUP_REMOVED lines=13> */
.L_x_120:
[----:B------:R-:W-:Y:S05]  /*16f0*/  BSYNC.RECONVERGENT B5 ;  /* 0x0000000000057941 */ /* 0x000fea0003800200 */
.L_x_119:
        /* <DEDUP_REMOVED lines=13> */
.L_x_122:
[----:B------:R-:W-:Y:S05]  /*17d0*/  BSYNC.RECONVERGENT B5 ;  /* 0x0000000000057941 */ /* 0x000fea0003800200 */
.L_x_121:
        /* <DEDUP_REMOVED lines=17> */
.L_x_124:
[----:B------:R-:W-:Y:S05]  /*18f0*/  BSYNC.RECONVERGENT B5 ;  /* 0x0000000000057941 */ /* 0x000fea0003800200 */
.L_x_123:
[C---:B------:R-:W-:Y:S01]  /*1900*/  FFMA R19, R0.reuse, R6, R19 ;  /* 0x0000000600137223 */ /* 0x040fe20000000013 */
[C---:B------:R-:W-:Y:S01]  /*1910*/  FFMA R17, R0.reuse, R4, R17 ;  /* 0x0000000400117223 */ /* 0x040fe20000000011 */
[----:B------:R-:W-:-:S07]  /*1920*/  FFMA R16, R0, R15, R16 ;  /* 0x0000000f00107223 */ /* 0x000fce0000000010 */
.L_x_116:
[----:B------:R-:W-:Y:S05]  /*1930*/  BSYNC.RECONVERGENT B4 ;  /* 0x0000000000047941 */ /* 0x000fea0003800200 */
.L_x_115:
[----:B------:R-:W-:Y:S02]  /*1940*/  IADD3 R30, P0, PT, R30, 0x30, RZ ;  /* 0x000000301e1e7810 */ /* 0x000fe40007f1e0ff */
[----:B------:R-:W-:Y:S02]  /*1950*/  IADD3 R12, P1, PT, R12, 0x10, RZ ;  /* 0x000000100c0c7810 */ /* 0x000fe40007f3e0ff */
[----:B------:R-:W-:Y:S02]  /*1960*/  IADD3.X R31, PT, PT, RZ, R31, RZ, P0, !PT ;  /* 0x0000001fff1f7210 */ /* 0x000fe400007fe4ff */
[----:B------:R-:W-:Y:S01]  /*1970*/  IADD3.X R13, PT, PT, RZ, R13, RZ, P1, !PT ;  /* 0x0000000dff0d7210 */ /* 0x000fe20000ffe4ff */
[----:B------:R-:W-:Y:S08]  /*1980*/  @P2 BRA `(.L_x_125) ;  /* 0xffffffe800442947 */ /* 0x000ff0000383ffff */
.L_x_72:
[----:B------:R-:W-:Y:S05]  /*1990*/  BSYNC.RECONVERGENT B3 ;  /* 0x0000000000037941 */ /* 0x000fea0003800200 */
.L_x_71:
[----:B------:R-:W-:-:S13]  /*19a0*/  ISETP.NE.AND P0, PT, R8, RZ, PT ;  /* 0x000000ff0800720c */ /* 0x000fda0003f05270 */
[----:B------:R-:W-:Y:S05]  /*19b0*/  @!P0 BRA `(.L_x_70) ;  /* 0x0000001000708947 */ /* 0x000fea0003800000 */
[----:B------:R-:W-:Y:S01]  /*19c0*/  ISETP.NE.AND P0, PT, R8, 0x1, PT ;  /* 0x000000010800780c */ /* 0x000fe20003f05270 */
[----:B------:R-:W-:-:S12]  /*19d0*/  BSSY.RECONVERGENT B3, `(.L_x_126) ;  /* 0x00000bb000037945 */ /* 0x000fd80003800200 */
[----:B------:R-:W-:Y:S05]  /*19e0*/  @!P0 BRA `(.L_x_127) ;  /* 0x0000000800e48947 */ /* 0x000fea0003800000 */
[----:B------:R-:W0:Y:S02]  /*19f0*/  LDC.64 R14, c[0x0][0x380] ;  /* 0x0000e000ff0e7b82 */ /* 0x000e240000000a00 */
[----:B0-----:R-:W-:-:S05]  /*1a00*/  IMAD.WIDE.U32 R14, R7, 0xc, R14 ;  /* 0x0000000c070e7825 */ /* 0x001fca00078e000e */
[----:B------:R-:W2:Y:S04]  /*1a10*/  LDG.E.CONSTANT R3, desc[UR12][R14.64+0x4] ;  /* 0x0000040c0e037981 */ /* 0x000ea8000c1e9900 */
[----:B------:R-:W3:Y:S04]  /*1a20*/  LDG.E.CONSTANT R4, desc[UR12][R14.64] ;  /* 0x0000000c0e047981 */ /* 0x000ee8000c1e9900 */
[----:B------:R-:W4:Y:S01]  /*1a30*/  LDG.E.CONSTANT R0, desc[UR12][R14.64+0x8] ;  /* 0x0000080c0e007981 */ /* 0x000f22000c1e9900 */
[----:B------:R-:W-:Y:S01]  /*1a40*/  BSSY.RECONVERGENT B0, `(.L_x_128) ;  /* 0x0000013000007945 */ /* 0x000fe20003800200 */
        /* <DEDUP_REMOVED lines=14> */
.L_x_129:
[----:B------:R-:W-:Y:S01]  /*1b30*/  FMUL.FTZ R29, R6, R5 ;  /* 0x00000005061d7220 */ /* 0x000fe20000410000 */
[----:B------:R-:W-:-:S03]  /*1b40*/  FMUL.FTZ R3, R5, 0.5 ;  /* 0x3f00000005037820 */ /* 0x000fc60000410000 */
[----:B------:R-:W-:-:S04]  /*1b50*/  FFMA R6, -R29, R29, R6 ;  /* 0x0000001d1d067223 */ /* 0x000fc80000000106 */
[----:B------:R-:W-:-:S07]  /*1b60*/  FFMA R29, R6, R3, R29 ;  /* 0x00000003061d7223 */ /* 0x000fce000000001d */
.L_x_130:
[----:B------:R-:W-:Y:S05]  /*1b70*/  BSYNC.RECONVERGENT B0 ;  /* 0x0000000000007941 */ /* 0x000fea0003800200 */
.L_x_128:
[----:B------:R-:W0:Y:S01]  /*1b80*/  LDC.64 R12, c[0x0][0x388] ;  /* 0x0000e200ff0c7b82 */ /* 0x000e220000000a00 */
[----:B------:R-:W-:Y:S01]  /*1b90*/  FSETP.GEU.AND P0, PT, R29, 9.9999999747524270788e-07, PT ;  /* 0x358637bd1d00780b */ /* 0x000fe20003f0e000 */
[----:B------:R-:W-:Y:S01]  /*1ba0*/  BSSY.RECONVERGENT B4, `(.L_x_131) ;  /* 0x0000042000047945 */ /* 0x000fe20003800200 */
[----:B0-----:R-:W-:-:S11]  /*1bb0*/  IMAD.WIDE.U32 R12, R7, 0x4, R12 ;  /* 0x00000004070c7825 */ /* 0x001fd600078e000c */
        /* <DEDUP_REMOVED lines=14> */
.L_x_134:
[----:B------:R-:W-:Y:S05]  /*1ca0*/  BSYNC.RECONVERGENT B5 ;  /* 0x0000000000057941 */ /* 0x000fea0003800200 */
.L_x_133:
        /* <DEDUP_REMOVED lines=13> */
.L_x_136:
[----:B------:R-:W-:Y:S05]  /*1d80*/  BSYNC.RECONVERGENT B5 ;  /* 0x0000000000057941 */ /* 0x000fea0003800200 */
.L_x_135:
        /* <DEDUP_REMOVED lines=13> */
.L_x_138:
[----:B------:R-:W-:Y:S05]  /*1e60*/  BSYNC.RECONVERGENT B5 ;  /* 0x0000000000057941 */ /* 0x000fea0003800200 */
.L_x_137:
        /* <DEDUP_REMOVED lines=17> */
.L_x_140:
[----:B------:R-:W-:Y:S05]  /*1f80*/  BSYNC.RECONVERGENT B5 ;  /* 0x0000000000057941 */ /* 0x000fea0003800200 */
.L_x_139:
[C---:B------:R-:W-:Y:S01]  /*1f90*/  FFMA R19, R0.reuse, R6, R19 ;  /* 0x0000000600137223 */ /* 0x040fe20000000013 */
[C---:B------:R-:W-:Y:S01]  /*1fa0*/  FFMA R17, R0.reuse, R4, R17 ;  /* 0x0000000400117223 */ /* 0x040fe20000000011 */
[----:B------:R-:W-:-:S07]  /*1fb0*/  FFMA R16, R0, R5, R16 ;  /* 0x0000000500107223 */ /* 0x000fce0000000010 */
.L_x_132:
[----:B------:R-:W-:Y:S05]  /*1fc0*/  BSYNC.RECONVERGENT B4 ;  /* 0x0000000000047941 */ /* 0x000fea0003800200 */
.L_x_131:
        /* <DEDUP_REMOVED lines=18> */
.L_x_142:
[----:B------:R-:W-:Y:S01]  /*20f0*/  FMUL.FTZ R29, R6, R5 ;  /* 0x00000005061d7220 */ /* 0x000fe20000410000 */
[----:B------:R-:W-:-:S03]  /*2100*/  FMUL.FTZ R3, R5, 0.5 ;  /* 0x3f00000005037820 */ /* 0x000fc60000410000 */
[----:B------:R-:W-:-:S04]  /*2110*/  FFMA R6, -R29, R29, R6 ;  /* 0x0000001d1d067223 */ /* 0x000fc80000000106 */
[----:B------:R-:W-:-:S07]  /*2120*/  FFMA R29, R6, R3, R29 ;  /* 0x00000003061d7223 */ /* 0x000fce000000001d */
.L_x_143:
[----:B------:R-:W-:Y:S05]  /*2130*/  BSYNC.RECONVERGENT B0 ;  /* 0x0000000000007941 */ /* 0x000fea0003800200 */
.L_x_141:
        /* <DEDUP_REMOVED lines=16> */
.L_x_147:
[----:B------:R-:W-:Y:S05]  /*2240*/  BSYNC.RECONVERGENT B5 ;  /* 0x0000000000057941 */ /* 0x000fea0003800200 */
.L_x_146:
        /* <DEDUP_REMOVED lines=13> */
.L_x_149:
[----:B------:R-:W-:Y:S05]  /*2320*/  BSYNC.RECONVERGENT B5 ;  /* 0x0000000000057941 */ /* 0x000fea0003800200 */
.L_x_148:
        /* <DEDUP_REMOVED lines=13> */
.L_x_151:
[----:B------:R-:W-:Y:S05]  /*2400*/  BSYNC.RECONVERGENT B5 ;  /* 0x0000000000057941 */ /* 0x000fea0003800200 */
.L_x_150:
        /* <DEDUP_REMOVED lines=17> */
.L_x_153:
[----:B------:R-:W-:Y:S05]  /*2520*/  BSYNC.RECONVERGENT B5 ;  /* 0x0000000000057941 */ /* 0x000fea0003800200 */
.L_x_152:
[C---:B------:R-:W-:Y:S01]  /*2530*/  FFMA R19, R0.reuse, R6, R19 ;  /* 0x0000000600137223 */ /* 0x040fe20000000013 */
[C---:B------:R-:W-:Y:S01]  /*2540*/  FFMA R17, R0.reuse, R4, R17 ;  /* 0x0000000400117223 */ /* 0x040fe20000000011 */
[----:B------:R-:W-:-:S07]  /*2550*/  FFMA R16, R0, R5, R16 ;  /* 0x0000000500107223 */ /* 0x000fce0000000010 */
.L_x_145:
[----:B------:R-:W-:Y:S05]  /*2560*/  BSYNC.RECONVERGENT B4 ;  /* 0x0000000000047941 */ /* 0x000fea0003800200 */
.L_x_144:
[----:B------:R-:W-:-:S07]  /*2570*/  IADD3 R7, PT, PT, R7, 0x2, RZ ;  /* 0x0000000207077810 */ /* 0x000fce0007ffe0ff */
.L_x_127:
[----:B------:R-:W-:Y:S05]  /*2580*/  BSYNC.RECONVERGENT B3 ;  /* 0x0000000000037941 */ /* 0x000fea0003800200 */
.L_x_126:
[----:B------:R-:W-:-:S04]  /*2590*/  LOP3.LUT R0, R18, 0x1, RZ, 0xc0, !PT ;  /* 0x0000000112007812 */ /* 0x000fc800078ec0ff */
[----:B------:R-:W-:-:S13]  /*25a0*/  ISETP.NE.U32.AND P0, PT, R0, 0x1, PT ;  /* 0x000000010000780c */ /* 0x000fda0003f05070 */
[----:B------:R-:W-:Y:S05]  /*25b0*/  @P0 BRA `(.L_x_70) ;  /* 0x0000000400700947 */ /* 0x000fea0003800000 */
        /* <DEDUP_REMOVED lines=20> */
.L_x_155:
[----:B------:R-:W-:Y:S01]  /*2700*/  FMUL.FTZ R29, R6, R5 ;  /* 0x00000005061d7220 */ /* 0x000fe20000410000 */
[----:B------:R-:W-:-:S03]  /*2710*/  FMUL.FTZ R3, R5, 0.5 ;  /* 0x3f00000005037820 */ /* 0x000fc60000410000 */
[----:B------:R-:W-:-:S04]  /*2720*/  FFMA R2, -R29, R29, R6 ;  /* 0x0000001d1d027223 */ /* 0x000fc80000000106 */
[----:B------:R-:W-:-:S07]  /*2730*/  FFMA R29, R2, R3, R29 ;  /* 0x00000003021d7223 */ /* 0x000fce000000001d */
.L_x_156:
[----:B------:R-:W-:Y:S05]  /*2740*/  BSYNC.RECONVERGENT B0 ;  /* 0x0000000000007941 */ /* 0x000fea0003800200 */
.L_x_154:
[----:B------:R-:W-:-:S13]  /*2750*/  FSETP.GEU.AND P0, PT, R29, 9.9999999747524270788e-07, PT ;  /* 0x358637bd1d00780b */ /* 0x000fda0003f0e000 */
        /* <DEDUP_REMOVED lines=14> */
.L_x_158:
[----:B------:R-:W-:Y:S05]  /*2840*/  BSYNC.RECONVERGENT B3 ;  /* 0x0000000000037941 */ /* 0x000fea0003800200 */
.L_x_157:
        /* <DEDUP_REMOVED lines=13> */
.L_x_160:
[----:B------:R-:W-:Y:S05]  /*2920*/  BSYNC.RECONVERGENT B3 ;  /* 0x0000000000037941 */ /* 0x000fea0003800200 */
.L_x_159:
        /* <DEDUP_REMOVED lines=13> */
.L_x_162:
[----:B------:R-:W-:Y:S05]  /*2a00*/  BSYNC.RECONVERGENT B3 ;  /* 0x0000000000037941 */ /* 0x000fea0003800200 */
.L_x_161:
[----:B------:R-:W0:Y:S01]  /*2a10*/  LDC.64 R8, c[0x0][0x388] ;  /* 0x0000e200ff087b82 */ /* 0x000e220000000a00 */
[----:B------:R-:W2:Y:S01]  /*2a20*/  LDG.E.CONSTANT R36, desc[UR12][R36.64] ;  /* 0x0000000c24247981 */ /* 0x000ea2000c1e9900 */
[----:B0-----:R-:W-:-:S05]  /*2a30*/  IMAD.WIDE.U32 R6, R7, 0x4, R8 ;  /* 0x0000000407067825 */ /* 0x001fca00078e0008 */
[----:B------:R-:W3:Y:S01]  /*2a40*/  LDG.E.CONSTANT R3, desc[UR12][R6.64] ;  /* 0x0000000c06037981 */ /* 0x000ee2000c1e9900 */
[----:B------:R-:W-:-:S04]  /*2a50*/  FMUL R29, R29, R29 ;  /* 0x0000001d1d1d7220 */ /* 0x000fc80000400000 */
[----:B------:R-:W0:Y:S01]  /*2a60*/  MUFU.RCP R4, R29 ;  /* 0x0000001d00047308 */ /* 0x000e220000001000 */
[----:B------:R-:W-:Y:S01]  /*2a70*/  BSSY.RECONVERGENT B3, `(.L_x_163) ;  /* 0x000000d000037945 */ /* 0x000fe20003800200 */
        /* <DEDUP_REMOVED lines=12> */
.L_x_164:
[----:B------:R-:W-:Y:S05]  /*2b40*/  BSYNC.RECONVERGENT B3 ;  /* 0x0000000000037941 */ /* 0x000fea0003800200 */
.L_x_163:
[C---:B------:R-:W-:Y:S01]  /*2b50*/  FFMA R19, R4.reuse, R2, R19 ;  /* 0x0000000204137223 */ /* 0x040fe20000000013 */
[C---:B------:R-:W-:Y:S01]  /*2b60*/  FFMA R17, R4.reuse, R0, R17 ;  /* 0x0000000004117223 */ /* 0x040fe20000000011 */
[----:B------:R-:W-:-:S07]  /*2b70*/  FFMA R16, R4, R5, R16 ;  /* 0x0000000504107223 */ /* 0x000fce0000000010 */
.L_x_70:
[----:B0-----:R-:W-:Y:S05]  /*2b80*/  BSYNC.RECONVERGENT B2 ;  /* 0x0000000000027941 */ /* 0x001fea0003800200 */
.L_x_69:
[----:B------:R-:W0:Y:S01]  /*2b90*/  LDCU UR4, c[0x0][0x398] ;  /* 0x00007300ff0477ac */ /* 0x000e220008000800 */
[----:B------:R-:W-:Y:S01]  /*2ba0*/  BSSY.RECONVERGENT B2, `(.L_x_165) ;  /* 0x0000069000027945 */ /* 0x000fe20003800200 */
[----:B0-----:R-:W-:-:S13]  /*2bb0*/  ISETP.GE.AND P0, PT, R18, UR4, PT ;  /* 0x0000000412007c0c */ /* 0x001fda000bf06270 */
[----:B------:R-:W-:Y:S05]  /*2bc0*/  @P0 BRA `(.L_x_166) ;  /* 0x0000000400980947 */ /* 0x000fea0003800000 */
[----:B------:R-:W-:Y:S01]  /*2bd0*/  ISETP.NE.AND P0, PT, R21, R18, PT ;  /* 0x000000121500720c */ /* 0x000fe20003f05270 */
[----:B------:R-:W-:-:S12]  /*2be0*/  BSSY.RECONVERGENT B3, `(.L_x_167) ;  /* 0x0000063000037945 */ /* 0x000fd80003800200 */
[----:B------:R-:W-:Y:S05]  /*2bf0*/  @!P0 BRA `(.L_x_168) ;  /* 0x0000000400848947 */ /* 0x000fea0003800000 */
[----:B-----5:R-:W0:Y:S02]  /*2c00*/  LDC.64 R8, c[0x0][0x380] ;  /* 0x0000e000ff087b82 */ /* 0x020e240000000a00 */
[----:B0-----:R-:W-:-:S04]  /*2c10*/  IMAD.WIDE.U32 R6, R18, 0xc, R8 ;  /* 0x0000000c12067825 */ /* 0x001fc800078e0008 */
[----:B------:R-:W-:Y:S01]  /*2c20*/  IMAD.WIDE R8, R21, 0xc, R8 ;  /* 0x0000000c15087825 */ /* 0x000fe200078e0208 */
[----:B------:R-:W2:Y:S04]  /*2c30*/  LDG.E.CONSTANT R2, desc[UR12][R6.64+0x4] ;  /* 0x0000040c06027981 */ /* 0x000ea8000c1e9900 */
[----:B------:R-:W2:Y:S04]  /*2c40*/  LDG.E.CONSTANT R5, desc[UR12][R8.64+0x4] ;  /* 0x0000040c08057981 */ /* 0x000ea8000c1e9900 */
[----:B------:R-:W3:Y:S04]  /*2c50*/  LDG.E.CONSTANT R4, desc[UR12][R6.64] ;  /* 0x0000000c06047981 */ /* 0x000ee8000c1e9900 */
[----:B------:R-:W3:Y:S04]  /*2c60*/  LDG.E.CONSTANT R3, desc[UR12][R8.64] ;  /* 0x0000000c08037981 */ /* 0x000ee8000c1e9900 */
[----:B------:R-:W4:Y:S04]  /*2c70*/  LDG.E.CONSTANT R0, desc[UR12][R6.64+0x8] ;  /* 0x0000080c06007981 */ /* 0x000f28000c1e9900 */
[----:B------:R-:W4:Y:S01]  /*2c80*/  LDG.E.CONSTANT R11, desc[UR12][R8.64+0x8] ;  /* 0x0000080c080b7981 */ /* 0x000f22000c1e9900 */
[----:B------:R-:W-:Y:S01]  /*2c90*/  BSSY.RECONVERGENT B0, `(.L_x_169) ;  /* 0x0000013000007945 */ /* 0x000fe20003800200 */
[----:B--2---:R-:W-:Y:S01]  /*2ca0*/  FADD R2, R2, -R5 ;  /* 0x8000000502027221 */ /* 0x004fe20000000000 */
[----:B---3--:R-:W-:-:S03]  /*2cb0*/  FADD R4, R4, -R3 ;  /* 0x8000000304047221 */ /* 0x008fc60000000000 */
[----:B------:R-:W-:-:S04]  /*2cc0*/  FMUL R3, R2, R2 ;  /* 0x0000000202037220 */ /* 0x000fc80000400000 */
[----:B------:R-:W-:Y:S01]  /*2cd0*/  FFMA R3, R4, R4, R3 ;  /* 0x0000000404037223 */ /* 0x000fe20000000003 */
[----:B----4-:R-:W-:-:S04]  /*2ce0*/  FADD R0, R0, -R11 ;  /* 0x8000000b00007221 */ /* 0x010fc80000000000 */
        /* <DEDUP_REMOVED lines=9> */
.L_x_170:
[----:B------:R-:W-:Y:S01]  /*2d80*/  FMUL.FTZ R29, R10, R5 ;  /* 0x000000050a1d7220 */ /* 0x000fe20000410000 */
[----:B------:R-:W-:-:S03]  /*2d90*/  FMUL.FTZ R3, R5, 0.5 ;  /* 0x3f00000005037820 */ /* 0x000fc60000410000 */
[----:B------:R-:W-:-:S04]  /*2da0*/  FFMA R6, -R29, R29, R10 ;  /* 0x0000001d1d067223 */ /* 0x000fc8000000010a */
[----:B------:R-:W-:-:S07]  /*2db0*/  FFMA R29, R6, R3, R29 ;  /* 0x00000003061d7223 */ /* 0x000fce000000001d */
.L_x_171:
[----:B------:R-:W-:Y:S05]  /*2dc0*/  BSYNC.RECONVERGENT B0 ;  /* 0x0000000000007941 */ /* 0x000fea0003800200 */
.L_x_169:
        /* <DEDUP_REMOVED lines=15> */
.L_x_173:
[----:B------:R-:W-:Y:S05]  /*2ec0*/  BSYNC.RECONVERGENT B4 ;  /* 0x0000000000047941 */ /* 0x000fea0003800200 */
.L_x_172:
        /* <DEDUP_REMOVED lines=13> */
.L_x_175:
[----:B------:R-:W-:Y:S05]  /*2fa0*/  BSYNC.RECONVERGENT B4 ;  /* 0x0000000000047941 */ /* 0x000fea0003800200 */
.L_x_174:
        /* <DEDUP_REMOVED lines=13> */
.L_x_177:
[----:B------:R-:W-:Y:S05]  /*3080*/  BSYNC.RECONVERGENT B4 ;  /* 0x0000000000047941 */ /* 0x000fea0003800200 */
.L_x_176:
[----:B------:R-:W0:Y:S02]  /*3090*/  LDC.64 R10, c[0x0][0x388] ;  /* 0x0000e200ff0a7b82 */ /* 0x000e240000000a00 */
[----:B0-----:R-:W-:-:S04]  /*30a0*/  IMAD.WIDE R8, R21, 0x4, R10 ;  /* 0x0000000415087825 */ /* 0x001fc800078e020a */
[----:B------:R-:W-:Y:S02]  /*30b0*/  IMAD.WIDE.U32 R10, R18, 0x4, R10 ;  /* 0x00000004120a7825 */ /* 0x000fe400078e000a */
        /* <DEDUP_REMOVED lines=17> */
.L_x_179:
[----:B------:R-:W-:Y:S05]  /*31d0*/  BSYNC.RECONVERGENT B4 ;  /* 0x0000000000047941 */ /* 0x000fea0003800200 */
.L_x_178:
[C---:B------:R-:W-:Y:S01]  /*31e0*/  FFMA R19, R0.reuse, R6, R19 ;  /* 0x0000000600137223 */ /* 0x040fe20000000013 */
[C---:B------:R-:W-:Y:S01]  /*31f0*/  FFMA R17, R0.reuse, R4, R17 ;  /* 0x0000000400117223 */ /* 0x040fe20000000011 */
[----:B------:R-:W-:-:S07]  /*3200*/  FFMA R16, R0, R5, R16 ;  /* 0x0000000500107223 */ /* 0x000fce0000000010 */
.L_x_168:
[----:B------:R-:W-:Y:S05]  /*3210*/  BSYNC.RECONVERGENT B3 ;  /* 0x0000000000037941 */ /* 0x000fea0003800200 */
.L_x_167:
[----:B------:R-:W-:-:S07]  /*3220*/  IADD3 R18, PT, PT, R18, 0x1, RZ ;  /* 0x0000000112127810 */ /* 0x000fce0007ffe0ff */
.L_x_166:
[----:B------:R-:W-:Y:S05]  /*3230*/  BSYNC.RECONVERGENT B2 ;  /* 0x0000000000027941 */ /* 0x000fea0003800200 */
.L_x_165:
[----:B------:R-:W0:Y:S01]  /*3240*/  LDCU UR4, c[0x0][0x398] ;  /* 0x00007300ff0477ac */ /* 0x000e220008000800 */
[----:B------:R-:W-:Y:S01]  /*3250*/  BSSY.RECONVERGENT B2, `(.L_x_180) ;  /* 0x00002a7000027945 */ /* 0x000fe20003800200 */
[----:B0-----:R-:W-:-:S13]  /*3260*/  ISETP.GE.AND P0, PT, R18, UR4, PT ;  /* 0x0000000412007c0c */ /* 0x001fda000bf06270 */
[----:B------:R-:W-:Y:S05]  /*3270*/  @P0 BRA `(.L_x_181) ;  /* 0x0000002800900947 */ /* 0x000fea0003800000 */
[----:B------:R-:W0:Y:S08]  /*3280*/  LDC.64 R2, c[0x0][0x380] ;  /* 0x0000e000ff027b82 */ /* 0x000e300000000a00 */
[----:B-----5:R-:W1:Y:S01]  /*3290*/  LDC.64 R8, c[0x0][0x388] ;  /* 0x0000e200ff087b82 */ /* 0x020e620000000a00 */
[----:B0-----:R-:W-:-:S05]  /*32a0*/  IMAD.WIDE R6, R21, 0xc, R2 ;  /* 0x0000000c15067825 */ /* 0x001fca00078e0202 */
[----:B------:R0:W5:Y:S04]  /*32b0*/  LDG.E.CONSTANT R15, desc[UR12][R6.64] ;  /* 0x0000000c060f7981 */ /* 0x000168000c1e9900 */
[----:B------:R0:W5:Y:S04]  /*32c0*/  LDG.E.CONSTANT R14, desc[UR12][R6.64+0x4] ;  /* 0x0000040c060e7981 */ /* 0x000168000c1e9900 */
[----:B------:R0:W5:Y:S01]  /*32d0*/  LDG.E.CONSTANT R13, desc[UR12][R6.64+0x8] ;  /* 0x0000080c060d7981 */ /* 0x000162000c1e9900 */
[C---:B------:R-:W-:Y:S01]  /*32e0*/  IADD3 R0, PT, PT, R18.reuse, -UR4, RZ ;  /* 0x8000000412007c10 */ /* 0x040fe2000fffe0ff */
[----:B------:R-:W-:Y:S01]  /*32f0*/  BSSY.RECONVERGENT B3, `(.L_x_182) ;  /* 0x000017e000037945 */ /* 0x000fe20003800200 */
[----:B------:R-:W-:Y:S01]  /*3300*/  IADD3 R12, PT, PT, -R18, UR4, RZ ;  /* 0x00000004120c7c10 */ /* 0x000fe2000fffe1ff */
[----:B-1----:R-:W-:Y:S01]  /*3310*/  IMAD.WIDE R4, R21, 0x4, R8 ;  /* 0x0000000415047825 */ /* 0x002fe200078e0208 */
[----:B------:R-:W-:-:S02]  /*3320*/  ISETP.GT.U32.AND P0, PT, R0, -0x4, PT ;  /* 0xfffffffc0000780c */ /* 0x000fc40003f04070 */
[----:B------:R-:W-:-:S11]  /*3330*/  LOP3.LUT R11, R12, 0x3, RZ, 0xc0, !PT ;  /* 0x000000030c0b7812 */ /* 0x000fd600078ec0ff */
[----:B0-----:R-:W-:Y:S05]  /*3340*/  @P0 BRA `(.L_x_183) ;  /* 0x0000001400e00947 */ /* 0x001fea0003800000 */
[----:B------:R-:W-:Y:S01]  /*3350*/  IMAD.WIDE.U32 R2, R18, 0xc, R2 ;  /* 0x0000000c12027825 */ /* 0x000fe200078e0002 */
[----:B------:R-:W-:-:S03]  /*3360*/  LOP3.LUT R10, R12, 0xfffffffc, RZ, 0xc0, !PT ;  /* 0xfffffffc0c0a7812 */ /* 0x000fc600078ec0ff */
[----:B------:R-:W-:Y:S01]  /*3370*/  IMAD.WIDE.U32 R8, R18, 0x4, R8 ;  /* 0x0000000412087825 */ /* 0x000fe200078e0008 */
[----:B------:R-:W-:Y:S02]  /*3380*/  IADD3 R6, P0, PT, R2, 0x18, RZ ;  /* 0x0000001802067810 */ /* 0x000fe40007f1e0ff */
[----:B------:R-:W-:Y:S02]  /*3390*/  IADD3 R10, PT, PT, -R10, RZ, RZ ;  /* 0x000000ff0a0a7210 */ /* 0x000fe40007ffe1ff */
[----:B------:R-:W-:Y:S02]  /*33a0*/  IADD3 R8, P1, PT, R8, 0x8, RZ ;  /* 0x0000000808087810 */ /* 0x000fe40007f3e0ff */
[----:B------:R-:W-:Y:S02]  /*33b0*/  IADD3.X R7, PT, PT, RZ, R3, RZ, P0, !PT ;  /* 0x00000003ff077210 */ /* 0x000fe400007fe4ff */
[----:B------:R-:W-:-:S09]  /*33c0*/  IADD3.X R9, PT, PT, RZ, R9, RZ, P1, !PT ;  /* 0x00000009ff097210 */ /* 0x000fd20000ffe4ff */
.L_x_236:
        /* <DEDUP_REMOVED lines=20> */
.L_x_185:
[----:B------:R-:W-:Y:S01]  /*3510*/  FMUL.FTZ R29, R20, R23 ;  /* 0x00000017141d7220 */ /* 0x000fe20000410000 */
[----:B------:R-:W-:-:S03]  /*3520*/  FMUL.FTZ R3, R23, 0.5 ;  /* 0x3f00000017037820 */ /* 0x000fc60000410000 */
[----:B------:R-:W-:-:S04]  /*3530*/  FFMA R20, -R29, R29, R20 ;  /* 0x0000001d1d147223 */ /* 0x000fc80000000114 */
[----:B------:R-:W-:-:S07]  /*3540*/  FFMA R29, R20, R3, R29 ;  /* 0x00000003141d7223 */ /* 0x000fce000000001d */
.L_x_186:
[----:B------:R-:W-:Y:S05]  /*3550*/  BSYNC.RECONVERGENT B0 ;  /* 0x0000000000007941 */ /* 0x000fea0003800200 */
.L_x_184:
        /* <DEDUP_REMOVED lines=16> */
.L_x_190:
[----:B------:R-:W-:Y:S05]  /*3660*/  BSYNC.RECONVERGENT B5 ;  /* 0x0000000000057941 */ /* 0x000fea0003800200 */
.L_x_189:
        /* <DEDUP_REMOVED lines=13> */
.L_x_192:
[----:B------:R-:W-:Y:S05]  /*3740*/  BSYNC.RECONVERGENT B5 ;  /* 0x0000000000057941 */ /* 0x000fea0003800200 */
.L_x_191:
        /* <DEDUP_REMOVED lines=13> */
.L_x_194:
[----:B------:R-:W-:Y:S05]  /*3820*/  BSYNC.RECONVERGENT B5 ;  /* 0x0000000000057941 */ /* 0x000fea0003800200 */
.L_x_193:
        /* <DEDUP_REMOVED lines=17> */
.L_x_196:
[----:B------:R-:W-:Y:S05]  /*3940*/  BSYNC.RECONVERGENT B5 ;  /* 0x0000000000057941 */ /* 0x000fea0003800200 */
.L_x_195:
[C---:B------:R-:W-:Y:S01]  /*3950*/  FFMA R19, R0.reuse, R30, R19 ;  /* 0x0000001e00137223 */ /* 0x040fe20000000013 */
[C---:B------:R-:W-:Y:S01]  /*3960*/  FFMA R17, R0.reuse, R28, R17 ;  /* 0x0000001c00117223 */ /* 0x040fe20000000011 */
[----:B------:R-:W-:-:S07]  /*3970*/  FFMA R16, R0, R31, R16 ;  /* 0x0000001f00107223 */ /* 0x000fce0000000010 */
.L_x_188:
[----:B------:R-:W-:Y:S05]  /*3980*/  BSYNC.RECONVERGENT B4 ;  /* 0x0000000000047941 */ /* 0x000fea0003800200 */
.L_x_187:
        /* <DEDUP_REMOVED lines=18> */
.L_x_198:
[----:B------:R-:W-:Y:S01]  /*3ab0*/  FMUL.FTZ R29, R20, R23 ;  /* 0x00000017141d7220 */ /* 0x000fe20000410000 */
[----:B------:R-:W-:-:S03]  /*3ac0*/  FMUL.FTZ R3, R23, 0.5 ;  /* 0x3f00000017037820 */ /* 0x000fc60000410000 */
[----:B------:R-:W-:-:S04]  /*3ad0*/  FFMA R20, -R29, R29, R20 ;  /* 0x0000001d1d147223 */ /* 0x000fc80000000114 */
[----:B------:R-:W-:-:S07]  /*3ae0*/  FFMA R29, R20, R3, R29 ;  /* 0x00000003141d7223 */ /* 0x000fce000000001d */
.L_x_199:
[----:B------:R-:W-:Y:S05]  /*3af0*/  BSYNC.RECONVERGENT B0 ;  /* 0x0000000000007941 */ /* 0x000fea0003800200 */
.L_x_197:
        /* <DEDUP_REMOVED lines=16> */
.L_x_203:
[----:B------:R-:W-:Y:S05]  /*3c00*/  BSYNC.RECONVERGENT B5 ;  /* 0x0000000000057941 */ /* 0x000fea0003800200 */
.L_x_202:
        /* <DEDUP_REMOVED lines=13> */
.L_x_205:
[----:B------:R-:W-:Y:S05]  /*3ce0*/  BSYNC.RECONVERGENT B5 ;  /* 0x0000000000057941 */ /* 0x000fea0003800200 */
.L_x_204:
        /* <DEDUP_REMOVED lines=13> */
.L_x_207:
[----:B------:R-:W-:Y:S05]  /*3dc0*/  BSYNC.RECONVERGENT B5 ;  /* 0x0000000000057941 */ /* 0x000fea0003800200 */
.L_x_206:
        /* <DEDUP_REMOVED lines=17> */
.L_x_209:
[----:B------:R-:W-:Y:S05]  /*3ee0*/  BSYNC.RECONVERGENT B5 ;  /* 0x0000000000057941 */ /* 0x000fea0003800200 */
.L_x_208:
[C---:B------:R-:W-:Y:S01]  /*3ef0*/  FFMA R19, R0.reuse, R30, R19 ;  /* 0x0000001e00137223 */ /* 0x040fe20000000013 */
[C---:B------:R-:W-:Y:S01]  /*3f00*/  FFMA R17, R0.reuse, R28, R17 ;  /* 0x0000001c00117223 */ /* 0x040fe20000000011 */
[----:B------:R-:W-:-:S07]  /*3f10*/  FFMA R16, R0, R31, R16 ;  /* 0x0000001f00107223 */ /* 0x000fce0000000010 */
.L_x_201:
[----:B------:R-:W-:Y:S05]  /*3f20*/  BSYNC.RECONVERGENT B4 ;  /* 0x0000000000047941 */ /* 0x000fea0003800200 */
.L_x_200:
        /* <DEDUP_REMOVED lines=18> */
.L_x_211:
[----:B------:R-:W-:Y:S01]  /*4050*/  FMUL.FTZ R29, R20, R23 ;  /* 0x00000017141d7220 */ /* 0x000fe20000410000 */
[----:B------:R-:W-:-:S03]  /*4060*/  FMUL.FTZ R3, R23, 0.5 ;  /* 0x3f00000017037820 */ /* 0x000fc60000410000 */
[----:B------:R-:W-:-:S04]  /*4070*/  FFMA R20, -R29, R29, R20 ;  /* 0x0000001d1d147223 */ /* 0x000fc80000000114 */
[----:B------:R-:W-:-:S07]  /*4080*/  FFMA R29, R20, R3, R29 ;  /* 0x00000003141d7223 */ /* 0x000fce000000001d */
.L_x_212:
[----:B------:R-:W-:Y:S05]  /*4090*/  BSYNC.RECONVERGENT B0 ;  /* 0x0000000000007941 */ /* 0x000fea0003800200 */
.L_x_210:
        /* <DEDUP_REMOVED lines=16> */
.L_x_216:
[----:B------:R-:W-:Y:S05]  /*41a0*/  BSYNC.RECONVERGENT B5 ;  /* 0x0000000000057941 */ /* 0x000fea0003800200 */
.L_x_215:
        /* <DEDUP_REMOVED lines=13> */
.L_x_218:
[----:B------:R-:W-:Y:S05]  /*4280*/  BSYNC.RECONVERGENT B5 ;  /* 0x0000000000057941 */ /* 0x000fea0003800200 */
.L_x_217:
        /* <DEDUP_REMOVED lines=13> */
.L_x_220:
[----:B------:R-:W-:Y:S05]  /*4360*/  BSYNC.RECONVERGENT B5 ;  /* 0x0000000000057941 */ /* 0x000fea0003800200 */
.L_x_219:
        /* <DEDUP_REMOVED lines=17> */
.L_x_222:
[----:B------:R-:W-:Y:S05]  /*4480*/  BSYNC.RECONVERGENT B5 ;  /* 0x0000000000057941 */ /* 0x000fea0003800200 */
.L_x_221:
[C---:B------:R-:W-:Y:S01]  /*4490*/  FFMA R19, R0.reuse, R30, R19 ;  /* 0x0000001e00137223 */ /* 0x040fe20000000013 */
[C---:B------:R-:W-:Y:S01]  /*44a0*/  FFMA R17, R0.reuse, R28, R17 ;  /* 0x0000001c00117223 */ /* 0x040fe20000000011 */
[----:B------:R-:W-:-:S07]  /*44b0*/  FFMA R16, R0, R31, R16 ;  /* 0x0000001f00107223 */ /* 0x000fce0000000010 */
.L_x_214:
[----:B------:R-:W-:Y:S05]  /*44c0*/  BSYNC.RECONVERGENT B4 ;  /* 0x0000000000047941 */ /* 0x000fea0003800200 */
.L_x_213:
        /* <DEDUP_REMOVED lines=18> */
.L_x_224:
[----:B------:R-:W-:Y:S01]  /*45f0*/  FMUL.FTZ R29, R20, R23 ;  /* 0x00000017141d7220 */ /* 0x000fe20000410000 */
[----:B------:R-:W-:-:S03]  /*4600*/  FMUL.FTZ R3, R23, 0.5 ;  /* 0x3f00000017037820 */ /* 0x000fc60000410000 */
[----:B------:R-:W-:-:S04]  /*4610*/  FFMA R20, -R29, R29, R20 ;  /* 0x0000001d1d147223 */ /* 0x000fc80000000114 */
[----:B------:R-:W-:-:S07]  /*4620*/  FFMA R29, R20, R3, R29 ;  /* 0x00000003141d7223 */ /* 0x000fce000000001d */
.L_x_225:
[----:B------:R-:W-:Y:S05]  /*4630*/  BSYNC.RECONVERGENT B0 ;  /* 0x0000000000007941 */ /* 0x000fea0003800200 */
.L_x_223:
        /* <DEDUP_REMOVED lines=16> */
.L_x_229:
[----:B------:R-:W-:Y:S05]  /*4740*/  BSYNC.RECONVERGENT B5 ;  /* 0x0000000000057941 */ /* 0x000fea0003800200 */
.L_x_228:
        /* <DEDUP_REMOVED lines=13> */
.L_x_231:
[----:B------:R-:W-:Y:S05]  /*4820*/  BSYNC.RECONVERGENT B5 ;  /* 0x0000000000057941 */ /* 0x000fea0003800200 */
.L_x_230:
        /* <DEDUP_REMOVED lines=13> */
.L_x_233:
[----:B------:R-:W-:Y:S05]  /*4900*/  BSYNC.RECONVERGENT B5 ;  /* 0x0000000000057941 */ /* 0x000fea0003800200 */
.L_x_232:
        /* <DEDUP_REMOVED lines=17> */
.L_x_235:
[----:B------:R-:W-:Y:S05]  /*4a20*/  BSYNC.RECONVERGENT B5 ;  /* 0x0000000000057941 */ /* 0x000fea0003800200 */
.L_x_234:
[C---:B------:R-:W-:Y:S01]  /*4a30*/  FFMA R19, R0.reuse, R30, R19 ;  /* 0x0000001e00137223 */ /* 0x040fe20000000013 */
[C---:B------:R-:W-:Y:S01]  /*4a40*/  FFMA R17, R0.reuse, R28, R17 ;  /* 0x0000001c00117223 */ /* 0x040fe20000000011 */
[----:B------:R-:W-:-:S07]  /*4a50*/  FFMA R16, R0, R31, R16 ;  /* 0x0000001f00107223 */ /* 0x000fce0000000010 */
.L_x_227:
[----:B------:R-:W-:Y:S05]  /*4a60*/  BSYNC.RECONVERGENT B4 ;  /* 0x0000000000047941 */ /* 0x000fea0003800200 */
.L_x_226:
[----:B------:R-:W-:Y:S02]  /*4a70*/  IADD3 R6, P0, PT, R6, 0x30, RZ ;  /* 0x0000003006067810 */ /* 0x000fe40007f1e0ff */
[----:B------:R-:W-:Y:S02]  /*4a80*/  IADD3 R8, P1, PT, R8, 0x10, RZ ;  /* 0x0000001008087810 */ /* 0x000fe40007f3e0ff */
[----:B------:R-:W-:Y:S02]  /*4a90*/  IADD3 R18, PT, PT, R18, 0x4, RZ ;  /* 0x0000000412127810 */ /* 0x000fe40007ffe0ff */
[----:B------:R-:W-:Y:S02]  /*4aa0*/  IADD3.X R7, PT, PT, RZ, R7, RZ, P0, !PT ;  /* 0x00000007ff077210 */ /* 0x000fe400007fe4ff */
[----:B------:R-:W-:Y:S01]  /*4ab0*/  IADD3.X R9, PT, PT, RZ, R9, RZ, P1, !PT ;  /* 0x00000009ff097210 */ /* 0x000fe20000ffe4ff */
[----:B------:R-:W-:Y:S06]  /*4ac0*/  @P2 BRA `(.L_x_236) ;  /* 0xffffffe800402947 */ /* 0x000fec000383ffff */
.L_x_183:
[----:B------:R-:W-:Y:S05]  /*4ad0*/  BSYNC.RECONVERGENT B3 ;  /* 0x0000000000037941 */ /* 0x000fea0003800200 */
.L_x_182:
        /* <DEDUP_REMOVED lines=25> */
.L_x_240:
[----:B------:R-:W-:Y:S01]  /*4c70*/  FMUL.FTZ R29, R8, R7 ;  /* 0x00000007081d7220 */ /* 0x000fe20000410000 */
[----:B------:R-:W-:-:S03]  /*4c80*/  FMUL.FTZ R3, R7, 0.5 ;  /* 0x3f00000007037820 */ /* 0x000fc60000410000 */
[----:B------:R-:W-:-:S04]  /*4c90*/  FFMA R8, -R29, R29, R8 ;  /* 0x0000001d1d087223 */ /* 0x000fc80000000108 */
[----:B------:R-:W-:-:S07]  /*4ca0*/  FFMA R29, R8, R3, R29 ;  /* 0x00000003081d7223 */ /* 0x000fce000000001d */
.L_x_241:
[----:B------:R-:W-:Y:S05]  /*4cb0*/  BSYNC.RECONVERGENT B0 ;  /* 0x0000000000007941 */ /* 0x000fea0003800200 */
.L_x_239:
        /* <DEDUP_REMOVED lines=18> */
.L_x_245:
[----:B------:R-:W-:Y:S05]  /*4de0*/  BSYNC.RECONVERGENT B5 ;  /* 0x0000000000057941 */ /* 0x000fea0003800200 */
.L_x_244:
        /* <DEDUP_REMOVED lines=13> */
.L_x_247:
[----:B------:R-:W-:Y:S05]  /*4ec0*/  BSYNC.RECONVERGENT B5 ;  /* 0x0000000000057941 */ /* 0x000fea0003800200 */
.L_x_246:
        /* <DEDUP_REMOVED lines=13> */
.L_x_249:
[----:B------:R-:W-:Y:S05]  /*4fa0*/  BSYNC.RECONVERGENT B5 ;  /* 0x0000000000057941 */ /* 0x000fea0003800200 */
.L_x_248:
        /* <DEDUP_REMOVED lines=17> */
.L_x_251:
[----:B------:R-:W-:Y:S05]  /*50c0*/  BSYNC.RECONVERGENT B5 ;  /* 0x0000000000057941 */ /* 0x000fea0003800200 */
.L_x_250:
[C---:B------:R-:W-:Y:S01]  /*50d0*/  FFMA R19, R0.reuse, R8, R19 ;  /* 0x0000000800137223 */ /* 0x040fe20000000013 */
[C---:B------:R-:W-:Y:S01]  /*50e0*/  FFMA R17, R0.reuse, R6, R17 ;  /* 0x0000000600117223 */ /* 0x040fe20000000011 */
[----:B------:R-:W-:-:S07]  /*50f0*/  FFMA R16, R0, R7, R16 ;  /* 0x0000000700107223 */ /* 0x000fce0000000010 */
.L_x_243:
[----:B------:R-:W-:Y:S05]  /*5100*/  BSYNC.RECONVERGENT B4 ;  /* 0x0000000000047941 */ /* 0x000fea0003800200 */
.L_x_242:
        /* <DEDUP_REMOVED lines=18> */
.L_x_253:
[----:B------:R-:W-:Y:S01]  /*5230*/  FMUL.FTZ R29, R8, R7 ;  /* 0x00000007081d7220 */ /* 0x000fe20000410000 */
[----:B------:R-:W-:-:S03]  /*5240*/  FMUL.FTZ R3, R7, 0.5 ;  /* 0x3f00000007037820 */ /* 0x000fc60000410000 */
[----:B------:R-:W-:-:S04]  /*5250*/  FFMA R8, -R29, R29, R8 ;  /* 0x0000001d1d087223 */ /* 0x000fc80000000108 */
[----:B------:R-:W-:-:S07]  /*5260*/  FFMA R29, R8, R3, R29 ;  /* 0x00000003081d7223 */ /* 0x000fce000000001d */
.L_x_254:
[----:B------:R-:W-:Y:S05]  /*5270*/  BSYNC.RECONVERGENT B0 ;  /* 0x0000000000007941 */ /* 0x000fea0003800200 */
.L_x_252:
        /* <DEDUP_REMOVED lines=16> */
.L_x_258:
[----:B------:R-:W-:Y:S05]  /*5380*/  BSYNC.RECONVERGENT B5 ;  /* 0x0000000000057941 */ /* 0x000fea0003800200 */
.L_x_257:
        /* <DEDUP_REMOVED lines=13> */
.L_x_260:
[----:B------:R-:W-:Y:S05]  /*5460*/  BSYNC.RECONVERGENT B5 ;  /* 0x0000000000057941 */ /* 0x000fea0003800200 */
.L_x_259:
        /* <DEDUP_REMOVED lines=13> */
.L_x_262:
[----:B------:R-:W-:Y:S05]  /*5540*/  BSYNC.RECONVERGENT B5 ;  /* 0x0000000000057941 */ /* 0x000fea0003800200 */
.L_x_261:
        /* <DEDUP_REMOVED lines=17> */
.L_x_264:
[----:B------:R-:W-:Y:S05]  /*5660*/  BSYNC.RECONVERGENT B5 ;  /* 0x0000000000057941 */ /* 0x000fea0003800200 */
.L_x_263:
[C---:B------:R-:W-:Y:S01]  /*5670*/  FFMA R19, R0.reuse, R8, R19 ;  /* 0x0000000800137223 */ /* 0x040fe20000000013 */
[C---:B------:R-:W-:Y:S01]  /*5680*/  FFMA R17, R0.reuse, R6, R17 ;  /* 0x0000000600117223 */ /* 0x040fe20000000011 */
[----:B------:R-:W-:-:S07]  /*5690*/  FFMA R16, R0, R7, R16 ;  /* 0x0000000700107223 */ /* 0x000fce0000000010 */
.L_x_256:
[----:B------:R-:W-:Y:S05]  /*56a0*/  BSYNC.RECONVERGENT B4 ;  /* 0x0000000000047941 */ /* 0x000fea0003800200 */
.L_x_255:
[----:B------:R-:W-:-:S07]  /*56b0*/  IADD3 R18, PT, PT, R18, 0x2, RZ ;  /* 0x0000000212127810 */ /* 0x000fce0007ffe0ff */
.L_x_238:
[----:B------:R-:W-:Y:S05]  /*56c0*/  BSYNC.RECONVERGENT B3 ;  /* 0x0000000000037941 */ /* 0x000fea0003800200 */
.L_x_237:
        /* <DEDUP_REMOVED lines=23> */
.L_x_266:
[----:B------:R-:W-:Y:S01]  /*5840*/  FMUL.FTZ R29, R8, R7 ;  /* 0x00000007081d7220 */ /* 0x000fe20000410000 */
[----:B------:R-:W-:-:S03]  /*5850*/  FMUL.FTZ R3, R7, 0.5 ;  /* 0x3f00000007037820 */ /* 0x000fc60000410000 */
[----:B------:R-:W-:-:S04]  /*5860*/  FFMA R2, -R29, R29, R8 ;  /* 0x0000001d1d027223 */ /* 0x000fc80000000108 */
[----:B------:R-:W-:-:S07]  /*5870*/  FFMA R29, R2, R3, R29 ;  /* 0x00000003021d7223 */ /* 0x000fce000000001d */
.L_x_267:
[----:B------:R-:W-:Y:S05]  /*5880*/  BSYNC.RECONVERGENT B0 ;  /* 0x0000000000007941 */ /* 0x000fea0003800200 */
.L_x_265:
        /* <DEDUP_REMOVED lines=15> */
.L_x_269:
[----:B------:R-:W-:Y:S05]  /*5980*/  BSYNC.RECONVERGENT B3 ;  /* 0x0000000000037941 */ /* 0x000fea0003800200 */
.L_x_268:
        /* <DEDUP_REMOVED lines=13> */
.L_x_271:
[----:B------:R-:W-:Y:S05]  /*5a60*/  BSYNC.RECONVERGENT B3 ;  /* 0x0000000000037941 */ /* 0x000fea0003800200 */
.L_x_270:
        /* <DEDUP_REMOVED lines=13> */
.L_x_273:
[----:B------:R-:W-:Y:S05]  /*5b40*/  BSYNC.RECONVERGENT B3 ;  /* 0x0000000000037941 */ /* 0x000fea0003800200 */
.L_x_272:
        /* <DEDUP_REMOVED lines=19> */
.L_x_275:
[----:B------:R-:W-:Y:S05]  /*5c80*/  BSYNC.RECONVERGENT B3 ;  /* 0x0000000000037941 */ /* 0x000fea0003800200 */
.L_x_274:
[C---:B------:R-:W-:Y:S01]  /*5c90*/  FFMA R19, R6.reuse, R2, R19 ;  /* 0x0000000206137223 */ /* 0x040fe20000000013 */
[C---:B------:R-:W-:Y:S01]  /*5ca0*/  FFMA R17, R6.reuse, R0, R17 ;  /* 0x0000000006117223 */ /* 0x040fe20000000011 */
[----:B------:R-:W-:-:S07]  /*5cb0*/  FFMA R16, R6, R7, R16 ;  /* 0x0000000706107223 */ /* 0x000fce0000000010 */
.L_x_181:
[----:B------:R-:W-:Y:S05]  /*5cc0*/  BSYNC.RECONVERGENT B2 ;  /* 0x0000000000027941 */ /* 0x000fea0003800200 */
.L_x_180:
[----:B------:R-:W0:Y:S02]  /*5cd0*/  LDC.64 R2, c[0x0][0x390] ;  /* 0x0000e400ff027b82 */ /* 0x000e240000000a00 */
[----:B0-----:R-:W-:-:S05]  /*5ce0*/  IMAD.WIDE R2, R21, 0xc, R2 ;  /* 0x0000000c15027825 */ /* 0x001fca00078e0202 */
[----:B------:R-:W-:Y:S04]  /*5cf0*/  STG.E desc[UR12][R2.64], R19 ;  /* 0x0000001302007986 */ /* 0x000fe8000c10190c */
[----:B------:R-:W-:Y:S04]  /*5d00*/  STG.E desc[UR12][R2.64+0x4], R17 ;  /* 0x0000041102007986 */ /* 0x000fe8000c10190c */
[----:B------:R-:W-:Y:S01]  /*5d10*/  STG.E desc[UR12][R2.64+0x8], R16 ;  /* 0x0000081002007986 */ /* 0x000fe2000c10190c */
[----:B------:R-:W-:Y:S05]  /*5d20*/  EXIT ;  /* 0x000000000000794d */ /* 0x000fea0003800000 */
        .weak           $__internal_2_$__cuda_sm20_sqrt_rn_f32_slowpath
        .type           $__internal_2_$__cuda_sm20_sqrt_rn_f32_slowpath,@function
        .size           $__internal_2_$__cuda_sm20_sqrt_rn_f32_slowpath,($__internal_3_$__cuda_sm3x_div_rn_noftz_f32_slowpath - $__internal_2_$__cuda_sm20_sqrt_rn_f32_slowpath)
$__internal_2_$__cuda_sm20_sqrt_rn_f32_slowpath:
        /* <DEDUP_REMOVED lines=10> */
[----:B------:R-:W-:Y:S01]  /*5dd0*/  @P0 FFMA R26, R3, 1.84467440737095516160e+19, RZ ;  /* 0x5f800000031a0823 */ /* 0x000fe200000000ff */
[----:B------:R-:W-:-:S03]  /*5de0*/  @!P0 MOV R25, R3 ;  /* 0x0000000300198202 */ /* 0x000fc60000000f00 */
[----:B------:R-:W0:Y:S02]  /*5df0*/  @P0 MUFU.RSQ R24, R26 ;  /* 0x0000001a00180308 */ /* 0x000e240000001400 */
[----:B0-----:R-:W-:Y:S01]  /*5e00*/  @P0 FMUL.FTZ R23, R26, R24 ;  /* 0x000000181a170220 */ /* 0x001fe20000410000 */
[----:B------:R-:W-:-:S03]  /*5e10*/  @P0 FMUL.FTZ R24, R24, 0.5 ;  /* 0x3f00000018180820 */ /* 0x000fc60000410000 */
[----:B------:R-:W-:-:S04]  /*5e20*/  @P0 FADD.FTZ R22, -R23, -RZ ;  /* 0x800000ff17160221 */ /* 0x000fc80000010100 */
[----:B------:R-:W-:-:S04]  /*5e30*/  @P0 FFMA R22, R23, R22, R26 ;  /* 0x0000001617160223 */ /* 0x000fc8000000001a */
[----:B------:R-:W-:-:S04]  /*5e40*/  @P0 FFMA R22, R22, R24, R23 ;  /* 0x0000001816160223 */ /* 0x000fc80000000017 */
[----:B------:R-:W-:-:S07]  /*5e50*/  @P0 FMUL.FTZ R25, R22, 2.3283064365386962891e-10 ;  /* 0x2f80000016190820 */ /* 0x000fce0000410000 */
.L_x_276:
[----:B------:R-:W-:Y:S01]  /*5e60*/  HFMA2 R23, -RZ, RZ, 0, 0 ;  /* 0x00000000ff177431 */ /* 0x000fe200000001ff */
[----:B------:R-:W-:Y:S02]  /*5e70*/  MOV R22, R20 ;  /* 0x0000001400167202 */ /* 0x000fe40000000f00 */
[----:B------:R-:W-:Y:S02]  /*5e80*/  MOV R29, R25 ;  /* 0x00000019001d7202 */ /* 0x000fe40000000f00 */
[----:B------:R-:W-:Y:S05]  /*5e90*/  RET.REL.NODEC R22 `(_ZN8physgrad22classical_force_kernelEPK6float3PKfPS0_i) ;  /* 0xffffffa016587950 */ /* 0x000fea0003c3ffff */
        .weak           $__internal_3_$__cuda_sm3x_div_rn_noftz_f32_slowpath
        .type           $__internal_3_$__cuda_sm3x_div_rn_noftz_f32_slowpath,@function
        .size           $__internal_3_$__cuda_sm3x_div_rn_noftz_f32_slowpath,(.L_x_300 - $__internal_3_$__cuda_sm3x_div_rn_noftz_f32_slowpath)
$__internal_3_$__cuda_sm3x_div_rn_noftz_f32_slowpath:
[----:B------:R-:W-:Y:S01]  /*5ea0*/  SHF.R.U32.HI R26, RZ, 0x17, R29 ;  /* 0x00000017ff1a7819 */ /* 0x000fe2000001161d */
[----:B------:R-:W-:Y:S01]  /*5eb0*/  BSSY.RECONVERGENT B0, `(.L_x_277) ;  /* 0x0000064000007945 */ /* 0x000fe20003800200 */
[----:B------:R-:W-:Y:S02]  /*5ec0*/  SHF.R.U32.HI R24, RZ, 0x17, R3 ;  /* 0x00000017ff187819 */ /* 0x000fe40000011603 */
[----:B------:R-:W-:Y:S02]  /*5ed0*/  LOP3.LUT R26, R26, 0xff, RZ, 0xc0, !PT ;  /* 0x000000ff1a1a7812 */ /* 0x000fe400078ec0ff */
[----:B------:R-:W-:Y:S02]  /*5ee0*/  LOP3.LUT R24, R24, 0xff, RZ, 0xc0, !PT ;  /* 0x000000ff18187812 */ /* 0x000fe400078ec0ff */
[----:B------:R-:W-:Y:S02]  /*5ef0*/  IADD3 R25, PT, PT, R26, -0x1, RZ ;  /* 0xffffffff1a197810 */ /* 0x000fe40007ffe0ff */
[----:B------:R-:W-:-:S02]  /*5f00*/  IADD3 R23, PT, PT, R24, -0x1, RZ ;  /* 0xffffffff18177810 */ /* 0x000fc40007ffe0ff */
[----:B------:R-:W-:Y:S02]  /*5f10*/  ISETP.GT.U32.AND P0, PT, R25, 0xfd, PT ;  /* 0x000000fd1900780c */ /* 0x000fe40003f04070 */
[----:B------:R-:W-:Y:S02]  /*5f20*/  MOV R27, R29 ;  /* 0x0000001d001b7202 */ /* 0x000fe40000000f00 */
        /* <DEDUP_REMOVED lines=9> */
[----:B------:R-:W-:Y:S02]  /*5fc0*/  FSETP.NEU.FTZ.AND P3, PT, |R3|, +INF , PT ;  /* 0x7f8000000300780b */ /* 0x000fe40003f7d200 */
        /* <DEDUP_REMOVED lines=16> */
.L_x_278:
[----:B------:R-:W-:Y:S01]  /*60d0*/  LEA R32, R26, 0xc0800000, 0x17 ;  /* 0xc08000001a207811 */ /* 0x000fe200078eb8ff */
[----:B------:R-:W-:Y:S01]  /*60e0*/  BSSY.RECONVERGENT B1, `(.L_x_283) ;  /* 0x0000036000017945 */ /* 0x000fe20003800200 */
[----:B------:R-:W-:Y:S02]  /*60f0*/  IADD3 R24, PT, PT, R24, -0x7f, RZ ;  /* 0xffffff8118187810 */ /* 0x000fe40007ffe0ff */
[----:B------:R-:W-:Y:S02]  /*6100*/  IADD3 R23, PT, PT, -R32, R27, RZ ;  /* 0x0000001b20177210 */ /* 0x000fe40007ffe1ff */
[C---:B------:R-:W-:Y:S01]  /*6110*/  IADD3 R25, PT, PT, R24.reuse, 0x7f, -R26 ;  /* 0x0000007f18197810 */ /* 0x040fe20007ffe81a */
[----:B------:R-:W-:Y:S01]  /*6120*/  IMAD R32, R24, -0x800000, R3 ;  /* 0xff80000018207824 */ /* 0x000fe200078e0203 */
[----:B------:R-:W0:Y:S01]  /*6130*/  MUFU.RCP R34, R23 ;  /* 0x0000001700227308 */ /* 0x000e220000001000 */
[----:B------:R-:W-:Y:S01]  /*6140*/  FADD.FTZ R27, -R23, -RZ ;  /* 0x800000ff171b7221 */ /* 0x000fe20000010100 */
[----:B------:R-:W-:-:S03]  /*6150*/  IADD3 R22, PT, PT, R25, R22, RZ ;  /* 0x0000001619167210 */ /* 0x000fc60007ffe0ff */
        /* <DEDUP_REMOVED lines=20> */
[CCC-:B------:R-:W-:Y:S01]  /*62a0*/  FFMA.RP R22, R3.reuse, R27.reuse, R24.reuse ;  /* 0x0000001b03167223 */ /* 0x1c0fe20000008018 */
[CCC-:B------:R-:W-:Y:S01]  /*62b0*/  FFMA.RM R33, R3.reuse, R27.reuse, R24.reuse ;  /* 0x0000001b03217223 */ /* 0x1c0fe20000004018 */
[----:B------:R-:W-:Y:S01]  /*62c0*/  FFMA.RZ R3, R3, R27, R24 ;  /* 0x0000001b03037223 */ /* 0x000fe2000000c018 */
[C---:B------:R-:W-:Y:S02]  /*62d0*/  ISETP.NE.AND P3, PT, R25.reuse, RZ, PT ;  /* 0x000000ff1900720c */ /* 0x040fe40003f65270 */
[----:B------:R-:W-:Y:S02]  /*62e0*/  ISETP.NE.AND P1, PT, R25, RZ, PT ;  /* 0x000000ff1900720c */ /* 0x000fe40003f25270 */
[----:B------:R-:W-:Y:S02]  /*62f0*/  LOP3.LUT R3, R3, 0x7fffff, RZ, 0xc0, !PT ;  /* 0x007fffff03037812 */ /* 0x000fe400078ec0ff */
[----:B------:R-:W-:Y:S02]  /*6300*/  FSETP.NEU.FTZ.AND P0, PT, R22, R33, PT ;  /* 0x000000211600720b */ /* 0x000fe40003f1d000 */
[----:B------:R-:W-:-:S02]  /*6310*/  IADD3 R22, PT, PT, R25, 0x20, RZ ;  /* 0x0000002019167810 */ /* 0x000fc40007ffe0ff */
[----:B------:R-:W-:Y:S02]  /*6320*/  LOP3.LUT R3, R3, 0x800000, RZ, 0xfc, !PT ;  /* 0x0080000003037812 */ /* 0x000fe400078efcff */
[----:B------:R-:W-:Y:S02]  /*6330*/  IADD3 R25, PT, PT, -R25, RZ, RZ ;  /* 0x000000ff19197210 */ /* 0x000fe40007ffe1ff */
[----:B------:R-:W-:Y:S02]  /*6340*/  SHF.L.U32 R22, R3, R22, RZ ;  /* 0x0000001603167219 */ /* 0x000fe400000006ff */
        /* <DEDUP_REMOVED lines=11> */
.L_x_285:
[----:B------:R-:W-:-:S04]  /*6400*/  LOP3.LUT R23, R23, 0x80000000, RZ, 0xc0, !PT ;  /* 0x8000000017177812 */ /* 0x000fc800078ec0ff */
[----:B------:R-:W-:Y:S01]  /*6410*/  LOP3.LUT R23, R23, 0x7f800000, RZ, 0xfc, !PT ;  /* 0x7f80000017177812 */ /* 0x000fe200078efcff */
[----:B------:R-:W-:Y:S06]  /*6420*/  BRA `(.L_x_286) ;  /* 0x0000000000047947 */ /* 0x000fec0003800000 */
.L_x_284:
[----:B------:R-:W-:-:S07]  /*6430*/  LEA R23, R22, R23, 0x17 ;  /* 0x0000001716177211 */ /* 0x000fce00078eb8ff */
.L_x_286:
[----:B------:R-:W-:Y:S05]  /*6440*/  BSYNC.RECONVERGENT B1 ;  /* 0x0000000000017941 */ /* 0x000fea0003800200 */
.L_x_283:
[----:B------:R-:W-:Y:S01]  /*6450*/  MOV R3, R23 ;  /* 0x0000001700037202 */ /* 0x000fe20000000f00 */
[----:B------:R-:W-:Y:S06]  /*6460*/  BRA `(.L_x_287) ;  /* 0x0000000000207947 */ /* 0x000fec0003800000 */
.L_x_282:
[----:B------:R-:W-:-:S04]  /*6470*/  LOP3.LUT R3, R27, 0x80000000, R3, 0x48, !PT ;  /* 0x800000001b037812 */ /* 0x000fc800078e4803 */
[----:B------:R-:W-:Y:S01]  /*6480*/  LOP3.LUT R3, R3, 0x7f800000, RZ, 0xfc, !PT ;  /* 0x7f80000003037812 */ /* 0x000fe200078efcff */
[----:B------:R-:W-:Y:S06]  /*6490*/  BRA `(.L_x_287) ;  /* 0x0000000000147947 */ /* 0x000fec0003800000 */
.L_x_281:
[----:B------:R-:W-:Y:S01]  /*64a0*/  LOP3.LUT R3, R27, 0x80000000, R3, 0x48, !PT ;  /* 0x800000001b037812 */ /* 0x000fe200078e4803 */
[----:B------:R-:W-:Y:S06]  /*64b0*/  BRA `(.L_x_287) ;  /* 0x00000000000c7947 */ /* 0x000fec0003800000 */
.L_x_280:
[----:B------:R-:W0:Y:S01]  /*64c0*/  MUFU.RSQ R3, -QNAN ;  /* 0xffc0000000037908 */ /* 0x000e220000001400 */
[----:B------:R-:W-:Y:S05]  /*64d0*/  BRA `(.L_x_287) ;  /* 0x0000000000047947 */ /* 0x000fea0003800000 */
.L_x_279:
[----:B------:R-:W-:-:S07]  /*64e0*/  FADD.FTZ R3, R3, R29 ;  /* 0x0000001d03037221 */ /* 0x000fce0000010000 */
.L_x_287:
[----:B------:R-:W-:Y:S05]  /*64f0*/  BSYNC.RECONVERGENT B0 ;  /* 0x0000000000007941 */ /* 0x000fea0003800200 */
.L_x_277:
[----:B------:R-:W-:Y:S01]  /*6500*/  HFMA2 R23, -RZ, RZ, 0, 0 ;  /* 0x00000000ff177431 */ /* 0x000fe200000001ff */
[----:B------:R-:W-:-:S04]  /*6510*/  MOV R22, R20 ;  /* 0x0000001400167202 */ /* 0x000fc80000000f00 */
[----:B0-----:R-:W-:Y:S05]  /*6520*/  RET.REL.NODEC R22 `(_ZN8physgrad22classical_force_kernelEPK6float3PKfPS0_i) ;  /* 0xffffff9816b47950 */ /* 0x001fea0003c3ffff */
.L_x_288:
        /* <DEDUP_REMOVED lines=13> */
.L_x_300:


//--------------------- .text._ZN8physgrad25verlet_integration_kernelEP6float3S1_PKS0_PKffi --------------------------
	.section	.text._ZN8physgrad25verlet_integration_kernelEP6float3S1_PKS0_PKffi,"ax",@progbits
	.align	128
        .global         _ZN8physgrad25verlet_integration_kernelEP6float3S1_PKS0_PKffi
        .type           _ZN8physgrad25verlet_integration_kernelEP6float3S1_PKS0_PKffi,@function
        .size           _ZN8physgrad25verlet_integration_kernelEP6float3S1_PKS0_PKffi,(.L_x_301 - _ZN8physgrad25verlet_integration_kernelEP6float3S1_PKS0_PKffi)
        .other          _ZN8physgrad25verlet_integration_kernelEP6float3S1_PKS0_PKffi,@"STO_CUDA_ENTRY STV_DEFAULT"
_ZN8physgrad25verlet_integration_kernelEP6float3S1_PKS0_PKffi:
.text._ZN8physgrad25verlet_integration_kernelEP6float3S1_PKS0_PKffi:
        /* <DEDUP_REMOVED lines=11> */
[----:B-1----:R-:W2:Y:S01]  /*00b0*/  LDG.E.CONSTANT R0, desc[UR4][R4.64] ;  /* 0x0000000404007981 */ /* 0x002ea2000c1e9900 */
[----:B------:R-:W-:Y:S01]  /*00c0*/  BSSY.RECONVERGENT B0, `(.L_x_289) ;  /* 0x000000c000007945 */ /* 0x000fe20003800200 */
[----:B--2---:R-:W-:-:S04]  /*00d0*/  IADD3 R2, PT, PT, R0, 0x1800000, RZ ;  /* 0x0180000000027810 */ /* 0x004fc80007ffe0ff */
[----:B------:R-:W-:-:S04]  /*00e0*/  LOP3.LUT R2, R2, 0x7f800000, RZ, 0xc0, !PT ;  /* 0x7f80000002027812 */ /* 0x000fc800078ec0ff */
[----:B------:R-:W-:-:S13]  /*00f0*/  ISETP.GT.U32.AND P0, PT, R2, 0x1ffffff, PT ;  /* 0x01ffffff0200780c */ /* 0x000fda0003f04070 */
[----:B------:R-:W-:Y:S05]  /*0100*/  @P0 BRA `(.L_x_290) ;  /* 0x00000000000c0947 */ /* 0x000fea0003800000 */
[----:B------:R-:W-:-:S07]  /*0110*/  MOV R4, 0x130 ;  /* 0x0000013000047802 */ /* 0x000fce0000000f00 */
[----:B------:R-:W-:Y:S05]  /*0120*/  CALL.REL.NOINC `($__internal_4_$__cuda_sm20_rcp_rn_f32_slowpath) ;  /* 0x0000000000e07944 */ /* 0x000fea0003c00000 */
[----:B------:R-:W-:Y:S05]  /*0130*/  BRA `(.L_x_291) ;  /* 0x0000000000107947 */ /* 0x000fea0003800000 */
.L_x_290:
[----:B------:R-:W0:Y:S02]  /*0140*/  MUFU.RCP R5, R0 ;  /* 0x0000000000057308 */ /* 0x000e240000001000 */
[----:B0-----:R-:W-:-:S04]  /*0150*/  FFMA R2, R0, R5, -1 ;  /* 0xbf80000000027423 */ /* 0x001fc80000000005 */
[----:B------:R-:W-:-:S04]  /*0160*/  FADD.FTZ R2, -R2, -RZ ;  /* 0x800000ff02027221 */ /* 0x000fc80000010100 */
[----:B------:R-:W-:-:S07]  /*0170*/  FFMA R10, R5, R2, R5 ;  /* 0x00000002050a7223 */ /* 0x000fce0000000005 */
.L_x_291:
[----:B------:R-:W-:Y:S05]  /*0180*/  BSYNC.RECONVERGENT B0 ;  /* 0x0000000000007941 */ /* 0x000fea0003800200 */
.L_x_289:
[----:B------:R-:W0:Y:S01]  /*0190*/  LDC.64 R12, c[0x0][0x390] ;  /* 0x0000e400ff0c7b82 */ /* 0x000e220000000a00 */
[----:B------:R-:W1:Y:S07]  /*01a0*/  LDCU UR6, c[0x0][0x3a0] ;  /* 0x00007400ff0677ac */ /* 0x000e6e0008000800 */
[----:B------:R-:W2:Y:S08]  /*01b0*/  LDC.64 R4, c[0x0][0x388] ;  /* 0x0000e200ff047b82 */ /* 0x000eb00000000a00 */
[----:B------:R-:W3:Y:S01]  /*01c0*/  LDC.64 R6, c[0x0][0x380] ;  /* 0x0000e000ff067b82 */ /* 0x000ee20000000a00 */
[----:B0-----:R-:W-:-:S05]  /*01d0*/  IMAD.WIDE R12, R3, 0xc, R12 ;  /* 0x0000000c030c7825 */ /* 0x001fca00078e020c */
[----:B------:R-:W4:Y:S01]  /*01e0*/  LDG.E.CONSTANT R15, desc[UR4][R12.64+0x4] ;  /* 0x000004040c0f7981 */ /* 0x000f22000c1e9900 */
[----:B--2---:R-:W-:-:S03]  /*01f0*/  IMAD.WIDE R4, R3, 0xc, R4 ;  /* 0x0000000c03047825 */ /* 0x004fc600078e0204 */
[----:B------:R-:W2:Y:S04]  /*0200*/  LDG.E.CONSTANT R11, desc[UR4][R12.64] ;  /* 0x000000040c0b7981 */ /* 0x000ea8000c1e9900 */
[----:B------:R-:W1:Y:S04]  /*0210*/  LDG.E R14, desc[UR4][R4.64+0x4] ;  /* 0x00000404040e7981 */ /* 0x000e68000c1e1900 */
[----:B------:R0:W5:Y:S04]  /*0220*/  LDG.E.CONSTANT R17, desc[UR4][R12.64+0x8] ;  /* 0x000008040c117981 */ /* 0x000168000c1e9900 */
[----:B------:R-:W5:Y:S01]  /*0230*/  LDG.E R9, desc[UR4][R4.64+0x8] ;  /* 0x0000080404097981 */ /* 0x000f62000c1e1900 */
[----:B---3--:R-:W-:-:S03]  /*0240*/  IMAD.WIDE R2, R3, 0xc, R6 ;  /* 0x0000000c03027825 */ /* 0x008fc600078e0206 */
[----:B------:R-:W3:Y:S04]  /*0250*/  LDG.E R8, desc[UR4][R4.64] ;  /* 0x0000000404087981 */ /* 0x000ee8000c1e1900 */
[----:B------:R-:W3:Y:S04]  /*0260*/  LDG.E R7, desc[UR4][R2.64+0x4] ;  /* 0x0000040402077981 */ /* 0x000ee8000c1e1900 */
[----:B------:R-:W3:Y:S04]  /*0270*/  LDG.E R0, desc[UR4][R2.64+0x8] ;  /* 0x0000080402007981 */ /* 0x000ee8000c1e1900 */
[----:B------:R-:W3:Y:S01]  /*0280*/  LDG.E R6, desc[UR4][R2.64] ;  /* 0x0000000402067981 */ /* 0x000ee2000c1e1900 */
[-C--:B----4-:R-:W-:Y:S01]  /*0290*/  FMUL R15, R15, R10.reuse ;  /* 0x0000000a0f0f7220 */ /* 0x090fe20000400000 */
[----:B--2---:R-:W-:-:S03]  /*02a0*/  FMUL R11, R11, R10 ;  /* 0x0000000a0b0b7220 */ /* 0x004fc60000400000 */
[C---:B------:R-:W-:Y:S01]  /*02b0*/  FMUL R18, R15.reuse, 0.5 ;  /* 0x3f0000000f127820 */ /* 0x040fe20000400000 */
[----:B-1----:R-:W-:Y:S01]  /*02c0*/  FMUL R16, R14, UR6 ;  /* 0x000000060e107c20 */ /* 0x002fe20008400000 */
[----:B------:R-:W-:Y:S01]  /*02d0*/  FFMA R14, R15, UR6, R14 ;  /* 0x000000060f0e7c23 */ /* 0x000fe2000800000e */
[----:B0-----:R-:W-:Y:S01]  /*02e0*/  FMUL R12, R11, 0.5 ;  /* 0x3f0000000b0c7820 */ /* 0x001fe20000400000 */
[----:B------:R-:W-:Y:S01]  /*02f0*/  FMUL R19, R18, UR6 ;  /* 0x0000000612137c20 */ /* 0x000fe20008400000 */
[----:B-----5:R-:W-:Y:S01]  /*0300*/  FMUL R10, R17, R10 ;  /* 0x0000000a110a7220 */ /* 0x020fe20000400000 */
[----:B------:R-:W-:Y:S01]  /*0310*/  FFMA R13, R15, UR6, R14 ;  /* 0x000000060f0d7c23 */ /* 0x000fe2000800000e */
[----:B------:R-:W-:Y:S01]  /*0320*/  FMUL R12, R12, UR6 ;  /* 0x000000060c0c7c20 */ /* 0x000fe20008400000 */
[----:B------:R-:W-:Y:S01]  /*0330*/  FFMA R16, R19, UR6, R16 ;  /* 0x0000000613107c23 */ /* 0x000fe20008000010 */
[C---:B------:R-:W-:Y:S01]  /*0340*/  FMUL R15, R10.reuse, 0.5 ;  /* 0x3f0000000a0f7820 */ /* 0x040fe20000400000 */
[----:B------:R-:W-:Y:S01]  /*0350*/  FMUL R14, R9, UR6 ;  /* 0x00000006090e7c20 */ /* 0x000fe20008400000 */
[----:B------:R-:W-:Y:S01]  /*0360*/  FFMA R17, R10, UR6, R9 ;  /* 0x000000060a117c23 */ /* 0x000fe20008000009 */
[----:B------:R-:W-:Y:S01]  /*0370*/  FMUL R9, R12, UR6 ;  /* 0x000000060c097c20 */ /* 0x000fe20008400000 */
[----:B------:R-:W-:Y:S01]  /*0380*/  FMUL R15, R15, UR6 ;  /* 0x000000060f0f7c20 */ /* 0x000fe20008400000 */
[----:B---3--:R-:W-:Y:S01]  /*0390*/  FFMA R12, R11, UR6, R8 ;  /* 0x000000060b0c7c23 */ /* 0x008fe20008000008 */
[----:B------:R-:W-:Y:S01]  /*03a0*/  FFMA R17, R10, UR6, R17 ;  /* 0x000000060a117c23 */ /* 0x000fe20008000011 */
[----:B------:R-:W-:Y:S01]  /*03b0*/  FFMA R9, R8, UR6, R9 ;  /* 0x0000000608097c23 */ /* 0x000fe20008000009 */
[----:B------:R-:W-:Y:S01]  /*03c0*/  FFMA R15, R15, UR6, R14 ;  /* 0x000000060f0f7c23 */ /* 0x000fe2000800000e */
[----:B------:R-:W-:Y:S01]  /*03d0*/  FFMA R11, R11, UR6, R12 ;  /* 0x000000060b0b7c23 */ /* 0x000fe2000800000c */
[----:B------:R-:W-:Y:S01]  /*03e0*/  FADD R16, R16, R7 ;  /* 0x0000000710107221 */ /* 0x000fe20000000000 */
[----:B------:R-:W-:Y:S01]  /*03f0*/  STG.E desc[UR4][R4.64+0x4], R13 ;  /* 0x0000040d04007986 */ /* 0x000fe2000c101904 */
[----:B------:R-:W-:-:S03]  /*0400*/  FADD R0, R15, R0 ;  /* 0x000000000f007221 */ /* 0x000fc60000000000 */
[----:B------:R-:W-:Y:S01]  /*0410*/  STG.E desc[UR4][R4.64], R11 ;  /* 0x0000000b04007986 */ /* 0x000fe2000c101904 */
[----:B------:R-:W-:Y:S01]  /*0420*/  FADD R6, R9, R6 ;  /* 0x0000000609067221 */ /* 0x000fe20000000000 */
[----:B------:R-:W-:Y:S01]  /*0430*/  FFMA R9, R13, UR6, R16 ;  /* 0x000000060d097c23 */ /* 0x000fe20008000010 */
[----:B------:R-:W-:Y:S01]  /*0440*/  FFMA R15, R17, UR6, R0 ;  /* 0x00000006110f7c23 */ /* 0x000fe20008000000 */
[----:B------:R-:W-:Y:S01]  /*0450*/  STG.E desc[UR4][R4.64+0x8], R17 ;  /* 0x0000081104007986 */ /* 0x000fe2000c101904 */
[----:B------:R-:W-:-:S03]  /*0460*/  FFMA R7, R11, UR6, R6 ;  /* 0x000000060b077c23 */ /* 0x000fc60008000006 */
[----:B------:R-:W-:Y:S04]  /*0470*/  STG.E desc[UR4][R2.64+0x4], R9 ;  /* 0x0000040902007986 */ /* 0x000fe8000c101904 */
[----:B------:R-:W-:Y:S04]  /*0480*/  STG.E desc[UR4][R2.64+0x8], R15 ;  /* 0x0000080f02007986 */ /* 0x000fe8000c101904 */
[----:B------:R-:W-:Y:S01]  /*0490*/  STG.E desc[UR4][R2.64], R7 ;  /* 0x0000000702007986 */ /* 0x000fe2000c101904 */
[----:B------:R-:W-:Y:S05]  /*04a0*/  EXIT ;  /* 0x000000000000794d */ /* 0x000fea0003800000 */
        .weak           $__internal_4_$__cuda_sm20_rcp_rn_f32_slowpath
        .type           $__internal_4_$__cuda_sm20_rcp_rn_f32_slowpath,@function
        .size           $__internal_4_$__cuda_sm20_rcp_rn_f32_slowpath,(.L_x_301 - $__internal_4_$__cuda_sm20_rcp_rn_f32_slowpath)
$__internal_4_$__cuda_sm20_rcp_rn_f32_slowpath:
[----:B------:R-:W-:Y:S01]  /*04b0*/  SHF.L.U32 R2, R0, 0x1, RZ ;  /* 0x0000000100027819 */ /* 0x000fe200000006ff */
[----:B------:R-:W-:Y:S03]  /*04c0*/  BSSY.RECONVERGENT B1, `(.L_x_292) ;  /* 0x0000030000017945 */ /* 0x000fe60003800200 */
[----:B------:R-:W-:-:S04]  /*04d0*/  SHF.R.U32.HI R2, RZ, 0x18, R2 ;  /* 0x00000018ff027819 */ /* 0x000fc80000011602 */
[----:B------:R-:W-:-:S13]  /*04e0*/  ISETP.NE.U32.AND P0, PT, R2, RZ, PT ;  /* 0x000000ff0200720c */ /* 0x000fda0003f05070 */
[----:B------:R-:W-:Y:S05]  /*04f0*/  @P0 BRA `(.L_x_293) ;  /* 0x0000000000280947 */ /* 0x000fea0003800000 */
[----:B------:R-:W-:-:S04]  /*0500*/  SHF.L.U32 R2, R0, 0x1, RZ ;  /* 0x0000000100027819 */ /* 0x000fc800000006ff */
[----:B------:R-:W-:-:S13]  /*0510*/  ISETP.NE.AND P0, PT, R2, RZ, PT ;  /* 0x000000ff0200720c */ /* 0x000fda0003f05270 */
[----:B------:R-:W-:Y:S01]  /*0520*/  @P0 FFMA R6, R0, 1.84467440737095516160e+19, RZ ;  /* 0x5f80000000060823 */ /* 0x000fe200000000ff */
[----:B------:R-:W-:Y:S08]  /*0530*/  @!P0 MUFU.RCP R5, R0 ;  /* 0x0000000000058308 */ /* 0x000ff00000001000 */
[----:B------:R-:W0:Y:S02]  /*0540*/  @P0 MUFU.RCP R7, R6 ;  /* 0x0000000600070308 */ /* 0x000e240000001000 */
[----:B0-----:R-:W-:-:S04]  /*0550*/  @P0 FFMA R2, R6, R7, -1 ;  /* 0xbf80000006020423 */ /* 0x001fc80000000007 */
[----:B------:R-:W-:-:S04]  /*0560*/  @P0 FADD.FTZ R2, -R2, -RZ ;  /* 0x800000ff02020221 */ /* 0x000fc80000010100 */
[----:B------:R-:W-:-:S04]  /*0570*/  @P0 FFMA R2, R7, R2, R7 ;  /* 0x0000000207020223 */ /* 0x000fc80000000007 */
[----:B------:R-:W-:Y:S01]  /*0580*/  @P0 FFMA R5, R2, 1.84467440737095516160e+19, RZ ;  /* 0x5f80000002050823 */ /* 0x000fe200000000ff */
[----:B------:R-:W-:Y:S06]  /*0590*/  BRA `(.L_x_294) ;  /* 0x0000000000887947 */ /* 0x000fec0003800000 */
.L_x_293:
[----:B------:R-:W-:-:S04]  /*05a0*/  IADD3 R5, PT, PT, R2, -0xfd, RZ ;  /* 0xffffff0302057810 */ /* 0x000fc80007ffe0ff */
[----:B------:R-:W-:-:S13]  /*05b0*/  ISETP.GT.U32.AND P0, PT, R5, 0x1, PT ;  /* 0x000000010500780c */ /* 0x000fda0003f04070 */
[----:B------:R-:W-:Y:S05]  /*05c0*/  @P0 BRA `(.L_x_295) ;  /* 0x0000000000780947 */ /* 0x000fea0003800000 */
[----:B------:R-:W-:Y:S01]  /*05d0*/  LOP3.LUT R6, R0, 0x7fffff, RZ, 0xc0, !PT ;  /* 0x007fffff00067812 */ /* 0x000fe200078ec0ff */
[----:B------:R-:W-:-:S03]  /*05e0*/  HFMA2 R10, -RZ, RZ, 0, 1.78813934326171875e-07 ;  /* 0x00000003ff0a7431 */ /* 0x000fc600000001ff */
[----:B------:R-:W-:-:S04]  /*05f0*/  LOP3.LUT R6, R6, 0x3f800000, RZ, 0xfc, !PT ;  /* 0x3f80000006067812 */ /* 0x000fc800078efcff */
[----:B------:R-:W0:Y:S01]  /*0600*/  MUFU.RCP R7, R6 ;  /* 0x0000000600077308 */ /* 0x000e220000001000 */
[----:B------:R-:W-:Y:S01]  /*0610*/  SHF.L.U32 R11, R10, R5, RZ ;  /* 0x000000050a0b7219 */ /* 0x000fe200000006ff */
[----:B0-----:R-:W-:-:S04]  /*0620*/  FFMA R8, R6, R7, -1 ;  /* 0xbf80000006087423 */ /* 0x001fc80000000007 */
[----:B------:R-:W-:-:S04]  /*0630*/  FADD.FTZ R8, -R8, -RZ ;  /* 0x800000ff08087221 */ /* 0x000fc80000010100 */
[CCC-:B------:R-:W-:Y:S01]  /*0640*/  FFMA.RM R9, R7.reuse, R8.reuse, R7.reuse ;  /* 0x0000000807097223 */ /* 0x1c0fe20000004007 */
[----:B------:R-:W-:-:S04]  /*0650*/  FFMA.RP R8, R7, R8, R7 ;  /* 0x0000000807087223 */ /* 0x000fc80000008007 */
[C---:B------:R-:W-:Y:S02]  /*0660*/  LOP3.LUT R7, R9.reuse, 0x7fffff, RZ, 0xc0, !PT ;  /* 0x007fffff09077812 */ /* 0x040fe400078ec0ff */
[----:B------:R-:W-:Y:S02]  /*0670*/  FSETP.NEU.FTZ.AND P0, PT, R9, R8, PT ;  /* 0x000000080900720b */ /* 0x000fe40003f1d000 */
[----:B------:R-:W-:Y:S02]  /*0680*/  LOP3.LUT R8, R7, 0x800000, RZ, 0xfc, !PT ;  /* 0x0080000007087812 */ /* 0x000fe400078efcff */
[----:B------:R-:W-:Y:S02]  /*0690*/  SEL R7, RZ, 0xffffffff, !P0 ;  /* 0xffffffffff077807 */ /* 0x000fe40004000000 */
[----:B------:R-:W-:Y:S02]  /*06a0*/  LOP3.LUT R6, R11, R8, RZ, 0xc0, !PT ;  /* 0x000000080b067212 */ /* 0x000fe400078ec0ff */
[----:B------:R-:W-:-:S02]  /*06b0*/  IADD3 R7, PT, PT, -R7, RZ, RZ ;  /* 0x000000ff07077210 */ /* 0x000fc40007ffe1ff */
[-C--:B------:R-:W-:Y:S02]  /*06c0*/  SHF.R.U32.HI R6, RZ, R5.reuse, R6 ;  /* 0x00000005ff067219 */ /* 0x080fe40000011606 */
[----:B------:R-:W-:Y:S02]  /*06d0*/  LOP3.LUT P1, RZ, R7, R5, R8, 0xf8, !PT ;  /* 0x0000000507ff7212 */ /* 0x000fe4000782f808 */
[C---:B------:R-:W-:Y:S02]  /*06e0*/  LOP3.LUT P0, RZ, R6.reuse, 0x1, RZ, 0xc0, !PT ;  /* 0x0000000106ff7812 */ /* 0x040fe4000780c0ff */
[----:B------:R-:W-:-:S04]  /*06f0*/  LOP3.LUT P2, RZ, R6, 0x2, RZ, 0xc0, !PT ;  /* 0x0000000206ff7812 */ /* 0x000fc8000784c0ff */
[----:B------:R-:W-:Y:S02]  /*0700*/  PLOP3.LUT P0, PT, P0, P1, P2, 0xe0, 0x0 ;  /* 0x000000000000781c */ /* 0x000fe40000703c20 */
[----:B------:R-:W-:Y:S02]  /*0710*/  LOP3.LUT P1, RZ, R0, 0x7fffff, RZ, 0xc0, !PT ;  /* 0x007fffff00ff7812 */ /* 0x000fe4000782c0ff */
[----:B------:R-:W-:-:S04]  /*0720*/  SEL R5, RZ, 0x1, !P0 ;  /* 0x00000001ff057807 */ /* 0x000fc80004000000 */
[----:B------:R-:W-:-:S04]  /*0730*/  IADD3 R5, PT, PT, -R5, RZ, RZ ;  /* 0x000000ff05057210 */ /* 0x000fc80007ffe1ff */
[----:B------:R-:W-:Y:S02]  /*0740*/  ISETP.GE.AND P0, PT, R5, RZ, PT ;  /* 0x000000ff0500720c */ /* 0x000fe40003f06270 */
[----:B------:R-:W-:-:S04]  /*0750*/  IADD3 R5, PT, PT, R2, -0xfc, RZ ;  /* 0xffffff0402057810 */ /* 0x000fc80007ffe0ff */
[----:B------:R-:W-:-:S07]  /*0760*/  SHF.R.U32.HI R5, RZ, R5, R8 ;  /* 0x00000005ff057219 */ /* 0x000fce0000011608 */
[----:B------:R-:W-:-:S04]  /*0770*/  @!P0 IADD3 R5, PT, PT, R5, 0x1, RZ ;  /* 0x0000000105058810 */ /* 0x000fc80007ffe0ff */
[----:B------:R-:W-:-:S04]  /*0780*/  @!P1 SHF.L.U32 R5, R5, 0x1, RZ ;  /* 0x0000000105059819 */ /* 0x000fc800000006ff */
[----:B------:R-:W-:Y:S01]  /*0790*/  LOP3.LUT R5, R5, 0x80000000, R0, 0xf8, !PT ;  /* 0x8000000005057812 */ /* 0x000fe200078ef800 */
[----:B------:R-:W-:Y:S06]  /*07a0*/  BRA `(.L_x_294) ;  /* 0x0000000000047947 */ /* 0x000fec0003800000 */
.L_x_295:
[----:B------:R0:W1:Y:S02]  /*07b0*/  MUFU.RCP R5, R0 ;  /* 0x0000000000057308 */ /* 0x0000640000001000 */
.L_x_294:
[----:B------:R-:W-:Y:S05]  /*07c0*/  BSYNC.RECONVERGENT B1 ;  /* 0x0000000000017941 */ /* 0x000fea0003800200 */
.L_x_292:
[----:B-1----:R-:W-:Y:S01]  /*07d0*/  MOV R10, R5 ;  /* 0x00000005000a7202 */ /* 0x002fe20000000f00 */
[----:B------:R-:W-:-:S04]  /*07e0*/  HFMA2 R5, -RZ, RZ, 0, 0 ;  /* 0x00000000ff057431 */ /* 0x000fc800000001ff */
[----:B0-----:R-:W-:Y:S05]  /*07f0*/  RET.REL.NODEC R4 `(_ZN8physgrad25verlet_integration_kernelEP6float3S1_PKS0_PKffi) ;  /* 0xfffffff804007950 */ /* 0x001fea0003c3ffff */
.L_x_296:
        /* <DEDUP_REMOVED lines=16> */
.L_x_301:


//--------------------- .nv.shared.reserved.0     --------------------------
	.section	.nv.shared.reserved.0,"aw",@nobits
	.weak		__nv_reservedSMEM_offset_0_alias
	.size		__nv_reservedSMEM_offset_0_alias, 0, 64
	.other		__nv_reservedSMEM_offset_0_alias,@"STO_CUDA_RESERVED_SHARED STV_DEFAULT"
__nv_reservedSMEM_offset_0_alias:
	.zero		0
	.zero		64


//--------------------- .nv.constant0._ZN8physgrad24memory_operations_kernelEPfi --------------------------
	.section	.nv.constant0._ZN8physgrad24memory_operations_kernelEPfi,"a",@progbits
	.sectionflags	@""
	.align	4
.nv.constant0._ZN8physgrad24memory_operations_kernelEPfi:
	.zero		908


//--------------------- .nv.constant0._ZN8physgrad23calculate_energy_kernelEPK6float3S2_PKfS4_PfS5_i --------------------------
	.section	.nv.constant0._ZN8physgrad23calculate_energy_kernelEPK6float3S2_PKfS4_PfS5_i,"a",@progbits
	.sectionflags	@""
	.align	4
.nv.constant0._ZN8physgrad23calculate_energy_kernelEPK6float3S2_PKfS4_PfS5_i:
	.zero		948


//--------------------- .nv.constant0._ZN8physgrad22classical_force_kernelEPK6float3PKfPS0_i --------------------------
	.section	.nv.constant0._ZN8physgrad22classical_force_kernelEPK6float3PKfPS0_i,"a",@progbits
	.sectionflags	@""
	.align	4
.nv.constant0._ZN8physgrad22classical_force_kernelEPK6float3PKfPS0_i:
	.zero		924


//--------------------- .nv.constant0._ZN8physgrad25verlet_integration_kernelEP6float3S1_PKS0_PKffi --------------------------
	.section	.nv.constant0._ZN8physgrad25verlet_integration_kernelEP6float3S1_PKS0_PKffi,"a",@progbits
	.sectionflags	@""
	.align	4
.nv.constant0._ZN8physgrad25verlet_integration_kernelEP6float3S1_PKS0_PKffi:
	.zero		936


//--------------------- SYMBOLS --------------------------

	.type		.nv.reservedSmem.offset0,@object
	.size		.nv.reservedSmem.offset0,0x4
